	.target	sm_100a

	.elftype	@"ET_EXEC"


//--------------------- .note.nv.tkinfo           --------------------------
	.section	.note.nv.tkinfo,"",@"SHT_NOTE"
	.sectionflags	@"SHF_NOTE_NV_TKINFO"
	.tkinfo
        /*0018*/ 	.word	0x00000002
        /*0030*/ 	.string	""
        /*0030*/ 	.string	"ptxas"
        /*0030*/ 	.string	"Cuda compilation tools, release 13.0, V13.0.88"
        /*0030*/ 	.string	"Build cuda_13.0.r13.0/compiler.36424714_0"
        /*0030*/ 	.string	"-arch sm_100a -m 64 "



//--------------------- .note.nv.cuinfo           --------------------------
	.section	.note.nv.cuinfo,"",@"SHT_NOTE"
	.sectionflags	@"SHF_NOTE_NV_CUINFO"
        /*0018*/ 	.short	0x0002
        /*001a*/ 	.short	0x0064
        /*001c*/ 	.short	0x0082
	.zero		2


//--------------------- .nv.info                  --------------------------
	.section	.nv.info,"",@"SHT_CUDA_INFO"
	.align	4


	//----- nvinfo : EIATTR_REGCOUNT
	.align		4
        /*0000*/ 	.byte	0x04, 0x2f
        /*0002*/ 	.short	(.L_20 - .L_19)
	.align		4
.L_19:
        /*0004*/ 	.word	index@(_ZN7cutlass13device_kernelINS_4gemm6kernel13GemmUniversalIN4cute5tupleIJiiiiEEENS1_10collective13CollectiveMmaINS1_35MainloopSm100TmaUmmaWarpSpecializedILi2ELi2ELi4ENS5_IJNS4_1CILi1EEESB_SB_EEEEENS5_IJNSA_ILi64EEENSA_ILi256EEESE_EEENS_12float_e4m3_tENS5_IJlSB_lEEESH_SI_NS4_8TiledMMAINS4_8MMA_AtomIJNS4_10MMA_TraitsINS4_19SM100_MMA_F8F6F4_SSEJSH_SH_fSE_SF_NS4_17integral_constantINS4_4UMMA5MajorELSP_0EEESQ_NSN_INSO_7ScaleInELSR_0EEESS_EEEEEENS4_6LayoutISC_NS5_IJNSA_ILi0EEESW_SW_EEEEENS5_IJNS4_10UnderscoreESZ_SZ_EEEEENS4_13SM90_TMA_LOADENS4_14ComposedLayoutINS4_7SwizzleILi2ELi4ELi3EEENS4_18smem_ptr_flag_bitsILi8EEENSV_INS5_IJNSA_ILi8EEESE_EEENS5_IJSE_SB_EEEEEEEvNS4_8identityES12_S1C_vS1D_EENS_8epilogue10collective18CollectiveEpilogueINS1F_23Sm100TmaWarpSpecializedILi4ELi2ELi32ELb0ELb0EEEJSG_NS5_IJNSV_ISE_SB_EES1K_EEESH_SI_SH_SI_NS1F_6fusion15FusionCallbacksIS1J_NS1M_17LinearCombinationISH_fSH_fLNS_15FloatRoundStyleE2EEESG_S1L_JEEENS4_5SM1004TMEM4LOAD26SM100_TMEM_LOAD_16dp32b32xES12_S1C_NS4_39AutoVectorizingCopyWithAssumedAlignmentILi128EEENS4_14SM90_TMA_STOREES1C_S1X_S1X_EEEvvEEEEvNT_6ParamsE)
        /*0008*/ 	.word	0x00000079


	//----- nvinfo : EIATTR_FRAME_SIZE
	.align		4
.L_20:
        /*000c*/ 	.byte	0x04, 0x11
        /*000e*/ 	.short	(.L_22 - .L_21)
	.align		4
.L_21:
        /*0010*/ 	.word	index@($__internal_2_$__cuda_sm10x_tcgen05_guardrail_trap_unallocated_columns_being_dealloced)
        /*0014*/ 	.word	0x00000000


	//----- nvinfo : EIATTR_FRAME_SIZE
	.align		4
.L_22:
        /*0018*/ 	.byte	0x04, 0x11
        /*001a*/ 	.short	(.L_24 - .L_23)
	.align		4
.L_23:
        /*001c*/ 	.word	index@($__internal_1_$__cuda_sm10x_tcgen05_guardrail_trap_phase_invalid_during_alloc)
        /*0020*/ 	.word	0x00000000


	//----- nvinfo : EIATTR_FRAME_SIZE
	.align		4
.L_24:
        /*0024*/ 	.byte	0x04, 0x11
        /*0026*/ 	.short	(.L_26 - .L_25)
	.align		4
.L_25:
        /*0028*/ 	.word	index@($__internal_0_$__cuda_sm10x_tcgen05_guardrail_trap_col_being_dealloced_not_returned_by_alloc)
        /*002c*/ 	.word	0x00000000


	//----- nvinfo : EIATTR_FRAME_SIZE
	.align		4
.L_26:
        /*0030*/ 	.byte	0x04, 0x11
        /*0032*/ 	.short	(.L_28 - .L_27)
	.align		4
.L_27:
        /*0034*/ 	.word	index@(_ZN7cutlass13device_kernelINS_4gemm6kernel13GemmUniversalIN4cute5tupleIJiiiiEEENS1_10collective13CollectiveMmaINS1_35MainloopSm100TmaUmmaWarpSpecializedILi2ELi2ELi4ENS5_IJNS4_1CILi1EEESB_SB_EEEEENS5_IJNSA_ILi64EEENSA_ILi256EEESE_EEENS_12float_e4m3_tENS5_IJlSB_lEEESH_SI_NS4_8TiledMMAINS4_8MMA_AtomIJNS4_10MMA_TraitsINS4_19SM100_MMA_F8F6F4_SSEJSH_SH_fSE_SF_NS4_17integral_constantINS4_4UMMA5MajorELSP_0EEESQ_NSN_INSO_7ScaleInELSR_0EEESS_EEEEEENS4_6LayoutISC_NS5_IJNSA_ILi0EEESW_SW_EEEEENS5_IJNS4_10UnderscoreESZ_SZ_EEEEENS4_13SM90_TMA_LOADENS4_14ComposedLayoutINS4_7SwizzleILi2ELi4ELi3EEENS4_18smem_ptr_flag_bitsILi8EEENSV_INS5_IJNSA_ILi8EEESE_EEENS5_IJSE_SB_EEEEEEEvNS4_8identityES12_S1C_vS1D_EENS_8epilogue10collective18CollectiveEpilogueINS1F_23Sm100TmaWarpSpecializedILi4ELi2ELi32ELb0ELb0EEEJSG_NS5_IJNSV_ISE_SB_EES1K_EEESH_SI_SH_SI_NS1F_6fusion15FusionCallbacksIS1J_NS1M_17LinearCombinationISH_fSH_fLNS_15FloatRoundStyleE2EEESG_S1L_JEEENS4_5SM1004TMEM4LOAD26SM100_TMEM_LOAD_16dp32b32xES12_S1C_NS4_39AutoVectorizingCopyWithAssumedAlignmentILi128EEENS4_14SM90_TMA_STOREES1C_S1X_S1X_EEEvvEEEEvNT_6ParamsE)
        /*0038*/ 	.word	0x00000000


	//----- nvinfo : EIATTR_MIN_STACK_SIZE
	.align		4
.L_28:
        /*003c*/ 	.byte	0x04, 0x12
        /*003e*/ 	.short	(.L_30 - .L_29)
	.align		4
.L_29:
        /*0040*/ 	.word	index@(_ZN7cutlass13device_kernelINS_4gemm6kernel13GemmUniversalIN4cute5tupleIJiiiiEEENS1_10collective13CollectiveMmaINS1_35MainloopSm100TmaUmmaWarpSpecializedILi2ELi2ELi4ENS5_IJNS4_1CILi1EEESB_SB_EEEEENS5_IJNSA_ILi64EEENSA_ILi256EEESE_EEENS_12float_e4m3_tENS5_IJlSB_lEEESH_SI_NS4_8TiledMMAINS4_8MMA_AtomIJNS4_10MMA_TraitsINS4_19SM100_MMA_F8F6F4_SSEJSH_SH_fSE_SF_NS4_17integral_constantINS4_4UMMA5MajorELSP_0EEESQ_NSN_INSO_7ScaleInELSR_0EEESS_EEEEEENS4_6LayoutISC_NS5_IJNSA_ILi0EEESW_SW_EEEEENS5_IJNS4_10UnderscoreESZ_SZ_EEEEENS4_13SM90_TMA_LOADENS4_14ComposedLayoutINS4_7SwizzleILi2ELi4ELi3EEENS4_18smem_ptr_flag_bitsILi8EEENSV_INS5_IJNSA_ILi8EEESE_EEENS5_IJSE_SB_EEEEEEEvNS4_8identityES12_S1C_vS1D_EENS_8epilogue10collective18CollectiveEpilogueINS1F_23Sm100TmaWarpSpecializedILi4ELi2ELi32ELb0ELb0EEEJSG_NS5_IJNSV_ISE_SB_EES1K_EEESH_SI_SH_SI_NS1F_6fusion15FusionCallbacksIS1J_NS1M_17LinearCombinationISH_fSH_fLNS_15FloatRoundStyleE2EEESG_S1L_JEEENS4_5SM1004TMEM4LOAD26SM100_TMEM_LOAD_16dp32b32xES12_S1C_NS4_39AutoVectorizingCopyWithAssumedAlignmentILi128EEENS4_14SM90_TMA_STOREES1C_S1X_S1X_EEEvvEEEEvNT_6ParamsE)
        /*0044*/ 	.word	0x00000000
.L_30:


//--------------------- .nv.compat                --------------------------
	.section	.nv.compat,"",@"SHT_CUDA_COMPAT_INFO"
	.align	4
        /*0000*/ 	.byte	0x02, 0x09, 0x01, 0x00, 0x02, 0x02, 0x02, 0x00, 0x02, 0x05, 0x05, 0x00, 0x03, 0x07, 0x01, 0x01
        /*0010*/ 	.byte	0x02, 0x03, 0x01, 0x00, 0x02, 0x06, 0x01, 0x00, 0x04, 0x0b, 0x08, 0x00, 0x09, 0x00, 0x00, 0x00
        /*0020*/ 	.byte	0x00, 0x00, 0x00, 0x00


//--------------------- .nv.info._ZN7cutlass13device_kernelINS_4gemm6kernel13GemmUniversalIN4cute5tupleIJiiiiEEENS1_10collective13CollectiveMmaINS1_35MainloopSm100TmaUmmaWarpSpecializedILi2ELi2ELi4ENS5_IJNS4_1CILi1EEESB_SB_EEEEENS5_IJNSA_ILi64EEENSA_ILi256EEESE_EEENS_12float_e4m3_tENS5_IJlSB_lEEESH_SI_NS4_8TiledMMAINS4_8MMA_AtomIJNS4_10MMA_TraitsINS4_19SM100_MMA_F8F6F4_SSEJSH_SH_fSE_SF_NS4_17integral_constantINS4_4UMMA5MajorELSP_0EEESQ_NSN_INSO_7ScaleInELSR_0EEESS_EEEEEENS4_6LayoutISC_NS5_IJNSA_ILi0EEESW_SW_EEEEENS5_IJNS4_10UnderscoreESZ_SZ_EEEEENS4_13SM90_TMA_LOADENS4_14ComposedLayoutINS4_7SwizzleILi2ELi4ELi3EEENS4_18smem_ptr_flag_bitsILi8EEENSV_INS5_IJNSA_ILi8EEESE_EEENS5_IJSE_SB_EEEEEEEvNS4_8identityES12_S1C_vS1D_EENS_8epilogue10collective18CollectiveEpilogueINS1F_23Sm100TmaWarpSpecializedILi4ELi2ELi32ELb0ELb0EEEJSG_NS5_IJNSV_ISE_SB_EES1K_EEESH_SI_SH_SI_NS1F_6fusion15FusionCallbacksIS1J_NS1M_17LinearCombinationISH_fSH_fLNS_15FloatRoundStyleE2EEESG_S1L_JEEENS4_5SM1004TMEM4LOAD26SM100_TMEM_LOAD_16dp32b32xES12_S1C_NS4_39AutoVectorizingCopyWithAssumedAlignmentILi128EEENS4_14SM90_TMA_STOREES1C_S1X_S1X_EEEvvEEEEvNT_6ParamsE --------------------------
	.section	.nv.info._ZN7cutlass13device_kernelINS_4gemm6kernel13GemmUniversalIN4cute5tupleIJiiiiEEENS1_10collective13CollectiveMmaINS1_35MainloopSm100TmaUmmaWarpSpecializedILi2ELi2ELi4ENS5_IJNS4_1CILi1EEESB_SB_EEEEENS5_IJNSA_ILi64EEENSA_ILi256EEESE_EEENS_12float_e4m3_tENS5_IJlSB_lEEESH_SI_NS4_8TiledMMAINS4_8MMA_AtomIJNS4_10MMA_TraitsINS4_19SM100_MMA_F8F6F4_SSEJSH_SH_fSE_SF_NS4_17integral_constantINS4_4UMMA5MajorELSP_0EEESQ_NSN_INSO_7ScaleInELSR_0EEESS_EEEEEENS4_6LayoutISC_NS5_IJNSA_ILi0EEESW_SW_EEEEENS5_IJNS4_10UnderscoreESZ_SZ_EEEEENS4_13SM90_TMA_LOADENS4_14ComposedLayoutINS4_7SwizzleILi2ELi4ELi3EEENS4_18smem_ptr_flag_bitsILi8EEENSV_INS5_IJNSA_ILi8EEESE_EEENS5_IJSE_SB_EEEEEEEvNS4_8identityES12_S1C_vS1D_EENS_8epilogue10collective18CollectiveEpilogueINS1F_23Sm100TmaWarpSpecializedILi4ELi2ELi32ELb0ELb0EEEJSG_NS5_IJNSV_ISE_SB_EES1K_EEESH_SI_SH_SI_NS1F_6fusion15FusionCallbacksIS1J_NS1M_17LinearCombinationISH_fSH_fLNS_15FloatRoundStyleE2EEESG_S1L_JEEENS4_5SM1004TMEM4LOAD26SM100_TMEM_LOAD_16dp32b32xES12_S1C_NS4_39AutoVectorizingCopyWithAssumedAlignmentILi128EEENS4_14SM90_TMA_STOREES1C_S1X_S1X_EEEvvEEEEvNT_6ParamsE,"",@"SHT_CUDA_INFO"
	.sectionflags	@""
	.align	4


	//----- nvinfo : EIATTR_CUDA_API_VERSION
	.align		4
        /*0000*/ 	.byte	0x04, 0x37
        /*0002*/ 	.short	(.L_32 - .L_31)
.L_31:
        /*0004*/ 	.word	0x00000082


	//----- nvinfo : EIATTR_KPARAM_INFO
	.align		4
.L_32:
        /*0008*/ 	.byte	0x04, 0x17
        /*000a*/ 	.short	(.L_34 - .L_33)
.L_33:
        /*000c*/ 	.word	0x00000000
        /*0010*/ 	.short	0x0000
        /*0012*/ 	.short	0x0000
        /*0014*/ 	.byte	0x00, 0xf0, 0x01, 0x20


	//----- nvinfo : EIATTR_AT_ENTRY_FRAGMENTS
	.align		4
.L_34:
        /*0018*/ 	.byte	0x04, 0x4f
        /*001a*/ 	.short	(.L_36 - .L_35)


	//   ....[0]....
.L_35:
        /*001c*/ 	.word	0x00000006


	//----- nvinfo : EIATTR_RESERVED_SMEM_USED
	.align		4
.L_36:
        /*0020*/ 	.byte	0x01, 0x41
	.zero		2


	//----- nvinfo : EIATTR_SPARSE_MMA_MASK
	.align		4
        /*0024*/ 	.byte	0x03, 0x50
        /*0026*/ 	.short	0x0000


	//----- nvinfo : EIATTR_TCGEN05_1CTA_USED
	.align		4
        /*0028*/ 	.byte	0x01, 0x51
	.zero		2


	//----- nvinfo : EIATTR_MAXREG_COUNT
	.align		4
        /*002c*/ 	.byte	0x03, 0x1b
        /*002e*/ 	.short	0x00ff


	//----- nvinfo : EIATTR_NUM_BARRIERS
	.align		4
        /*0030*/ 	.byte	0x02, 0x4c
        /*0032*/ 	.byte	0x07
	.zero		1


	//----- nvinfo : EIATTR_EXTERNS
	.align		4
        /*0034*/ 	.byte	0x04, 0x0f
        /*0036*/ 	.short	(.L_38 - .L_37)


	//   ....[0]....
	.align		4
.L_37:
        /*0038*/ 	.word	index@(__assertfail)


	//----- nvinfo : EIATTR_MERCURY_ISA_VERSION
	.align		4
.L_38:
        /*003c*/ 	.byte	0x03, 0x5f
        /*003e*/ 	.short	0x0101


	//----- nvinfo : EIATTR_INT_WARP_WIDE_INSTR_OFFSETS
	.align		4
        /*0040*/ 	.byte	0x04, 0x31
        /*0042*/ 	.short	(.L_40 - .L_39)


	//   ....[0]....
.L_39:
        /*0044*/ 	.word	0x00001da0


	//   ....[1]....
        /*0048*/ 	.word	0x00003640


	//   ....[2]....
        /*004c*/ 	.word	0x00003670


	//   ....[3]....
        /*0050*/ 	.word	0x000036c0


	//   ....[4]....
        /*0054*/ 	.word	0x00003fe0


	//   ....[5]....
        /*0058*/ 	.word	0x00004040


	//   ....[6]....
        /*005c*/ 	.word	0x00004120


	//   ....[7]....
        /*0060*/ 	.word	0x00004190


	//   ....[8]....
        /*0064*/ 	.word	0x000042a0


	//   ....[9]....
        /*0068*/ 	.word	0x00004330


	//   ....[10]....
        /*006c*/ 	.word	0x00004500


	//   ....[11]....
        /*0070*/ 	.word	0x00004660


	//----- nvinfo : EIATTR_COOP_GROUP_MASK_REGIDS
	.align		4
.L_40:
        /*0074*/ 	.byte	0x04, 0x29
        /*0076*/ 	.short	(.L_42 - .L_41)


	//   ....[0]....
.L_41:
        /*0078*/ 	.word	0xffffffff


	//   ....[1]....
        /*007c*/ 	.word	0xffffffff


	//   ....[2]....
        /*0080*/ 	.word	0xffffffff


	//   ....[3]....
        /*0084*/ 	.word	0xffffffff


	//   ....[4]....
        /*0088*/ 	.word	0xffffffff


	//   ....[5]....
        /*008c*/ 	.word	0xffffffff


	//   ....[6]....
        /*0090*/ 	.word	0xffffffff


	//   ....[7]....
        /*0094*/ 	.word	0xffffffff


	//   ....[8]....
        /*0098*/ 	.word	0xffffffff


	//   ....[9]....
        /*009c*/ 	.word	0xffffffff


	//   ....[10]....
        /*00a0*/ 	.word	0xffffffff


	//   ....[11]....
        /*00a4*/ 	.word	0xffffffff


	//   ....[12]....
        /*00a8*/ 	.word	0xffffffff


	//----- nvinfo : EIATTR_COOP_GROUP_INSTR_OFFSETS
	.align		4
.L_42:
        /*00ac*/ 	.byte	0x04, 0x28
        /*00ae*/ 	.short	(.L_44 - .L_43)


	//   ....[0]....
.L_43:
        /*00b0*/ 	.word	0x00000090


	//   ....[1]....
        /*00b4*/ 	.word	0x000004d0


	//   ....[2]....
        /*00b8*/ 	.word	0x00000600


	//   ....[3]....
        /*00bc*/ 	.word	0x000007a0


	//   ....[4]....
        /*00c0*/ 	.word	0x000008a0


	//   ....[5]....
        /*00c4*/ 	.word	0x00000a10


	//   ....[6]....
        /*00c8*/ 	.word	0x00000bb0


	//   ....[7]....
        /*00cc*/ 	.word	0x00001c80


	//   ....[8]....
        /*00d0*/ 	.word	0x00002940


	//   ....[9]....
        /*00d4*/ 	.word	0x00002b50


	//   ....[10]....
        /*00d8*/ 	.word	0x00002b80


	//   ....[11]....
        /*00dc*/ 	.word	0x00003530


	//   ....[12]....
        /*00e0*/ 	.word	0x00003760


	//----- nvinfo : EIATTR_VRC_CTA_INIT_COUNT
	.align		4
.L_44:
        /*00e4*/ 	.byte	0x02, 0x4a
        /*00e6*/ 	.byte	0x80
	.zero		1


	//----- nvinfo : EIATTR_SYSCALL_OFFSETS
	.align		4
        /*00e8*/ 	.byte	0x04, 0x46
        /*00ea*/ 	.short	(.L_46 - .L_45)


	//   ....[0]....
.L_45:
        /*00ec*/ 	.word	0x000050e0


	//   ....[1]....
        /*00f0*/ 	.word	0x00005220


	//   ....[2]....
        /*00f4*/ 	.word	0x00005a20


	//   ....[3]....
        /*00f8*/ 	.word	0x000067c0


	//   ....[4]....
        /*00fc*/ 	.word	0x00007520


	//   ....[5]....
        /*0100*/ 	.word	0x000082b0


	//----- nvinfo : EIATTR_MBARRIER_INSTR_OFFSETS
	.align		4
.L_46:
        /*0104*/ 	.byte	0x04, 0x39
        /*0106*/ 	.short	(.L_48 - .L_47)


	//   ....[0]....
.L_47:
        /*0108*/ 	.word	0x000005b0
        /*010c*/ 	.word	0x000000ff
        /*0110*/ 	.word	0x00000000
        /*0114*/ 	.short	0x0100
        /*0116*/ 	.byte	0x05
	.zero		1


	//   ....[1]....
        /*0118*/ 	.word	0x000005c0
        /*011c*/ 	.word	0x000000ff
        /*0120*/ 	.word	0x00000010
        /*0124*/ 	.short	0x0100
        /*0126*/ 	.byte	0x05
	.zero		1


	//   ....[2]....
        /*0128*/ 	.word	0x000005d0
        /*012c*/ 	.word	0x000000ff
        /*0130*/ 	.word	0x00000008
        /*0134*/ 	.short	0x0100
        /*0136*/ 	.byte	0x05
	.zero		1


	//   ....[3]....
        /*0138*/ 	.word	0x000005e0
        /*013c*/ 	.word	0x000000ff
        /*0140*/ 	.word	0x00000018
        /*0144*/ 	.short	0x0100
        /*0146*/ 	.byte	0x05
	.zero		1


	//   ....[4]....
        /*0148*/ 	.word	0x00000710
        /*014c*/ 	.word	0x000000ff
        /*0150*/ 	.word	0x00000020
        /*0154*/ 	.short	0x0100
        /*0156*/ 	.byte	0x07
	.zero		1


	//   ....[5]....
        /*0158*/ 	.word	0x00000720
        /*015c*/ 	.word	0x000000ff
        /*0160*/ 	.word	0x00000040
        /*0164*/ 	.short	0x0100
        /*0166*/ 	.byte	0x07
	.zero		1


	//   ....[6]....
        /*0168*/ 	.word	0x00000730
        /*016c*/ 	.word	0x000000ff
        /*0170*/ 	.word	0x00000028
        /*0174*/ 	.short	0x0100
        /*0176*/ 	.byte	0x07
	.zero		1


	//   ....[7]....
        /*0178*/ 	.word	0x00000740
        /*017c*/ 	.word	0x000000ff
        /*0180*/ 	.word	0x00000048
        /*0184*/ 	.short	0x0100
        /*0186*/ 	.byte	0x07
	.zero		1


	//   ....[8]....
        /*0188*/ 	.word	0x00000750
        /*018c*/ 	.word	0x000000ff
        /*0190*/ 	.word	0x00000030
        /*0194*/ 	.short	0x0100
        /*0196*/ 	.byte	0x07
	.zero		1


	//   ....[9]....
        /*0198*/ 	.word	0x00000760
        /*019c*/ 	.word	0x000000ff
        /*01a0*/ 	.word	0x00000050
        /*01a4*/ 	.short	0x0100
        /*01a6*/ 	.byte	0x07
	.zero		1


	//   ....[10]....
        /*01a8*/ 	.word	0x00000770
        /*01ac*/ 	.word	0x000000ff
        /*01b0*/ 	.word	0x00000038
        /*01b4*/ 	.short	0x0100
        /*01b6*/ 	.byte	0x07
	.zero		1


	//   ....[11]....
        /*01b8*/ 	.word	0x00000780
        /*01bc*/ 	.word	0x000000ff
        /*01c0*/ 	.word	0x00000058
        /*01c4*/ 	.short	0x0100
        /*01c6*/ 	.byte	0x07
	.zero		1


	//   ....[12]....
        /*01c8*/ 	.word	0x00000870
        /*01cc*/ 	.word	0x000000ff
        /*01d0*/ 	.word	0x00000060
        /*01d4*/ 	.short	0x0100
        /*01d6*/ 	.byte	0x05
	.zero		1


	//   ....[13]....
        /*01d8*/ 	.word	0x00000880
        /*01dc*/ 	.word	0x000000ff
        /*01e0*/ 	.word	0x00000068
        /*01e4*/ 	.short	0x0100
        /*01e6*/ 	.byte	0x05
	.zero		1


	//   ....[14]....
        /*01e8*/ 	.word	0x000009c0
        /*01ec*/ 	.word	0x000000ff
        /*01f0*/ 	.word	0x00000070
        /*01f4*/ 	.short	0x0100
        /*01f6*/ 	.byte	0x05
	.zero		1


	//   ....[15]....
        /*01f8*/ 	.word	0x000009d0
        /*01fc*/ 	.word	0x000000ff
        /*0200*/ 	.word	0x00000080
        /*0204*/ 	.short	0x0100
        /*0206*/ 	.byte	0x05
	.zero		1


	//   ....[16]....
        /*0208*/ 	.word	0x000009e0
        /*020c*/ 	.word	0x000000ff
        /*0210*/ 	.word	0x00000078
        /*0214*/ 	.short	0x0100
        /*0216*/ 	.byte	0x05
	.zero		1


	//   ....[17]....
        /*0218*/ 	.word	0x000009f0
        /*021c*/ 	.word	0x000000ff
        /*0220*/ 	.word	0x00000088
        /*0224*/ 	.short	0x0100
        /*0226*/ 	.byte	0x05
	.zero		1


	//   ....[18]....
        /*0228*/ 	.word	0x00000b20
        /*022c*/ 	.word	0x000000ff
        /*0230*/ 	.word	0x00000090
        /*0234*/ 	.short	0x0100
        /*0236*/ 	.byte	0x07
	.zero		1


	//   ....[19]....
        /*0238*/ 	.word	0x00000b30
        /*023c*/ 	.word	0x000000ff
        /*0240*/ 	.word	0x000000b0
        /*0244*/ 	.short	0x0100
        /*0246*/ 	.byte	0x07
	.zero		1


	//   ....[20]....
        /*0248*/ 	.word	0x00000b40
        /*024c*/ 	.word	0x000000ff
        /*0250*/ 	.word	0x00000098
        /*0254*/ 	.short	0x0100
        /*0256*/ 	.byte	0x07
	.zero		1


	//   ....[21]....
        /*0258*/ 	.word	0x00000b50
        /*025c*/ 	.word	0x000000ff
        /*0260*/ 	.word	0x000000b8
        /*0264*/ 	.short	0x0100
        /*0266*/ 	.byte	0x07
	.zero		1


	//   ....[22]....
        /*0268*/ 	.word	0x00000b60
        /*026c*/ 	.word	0x000000ff
        /*0270*/ 	.word	0x000000a0
        /*0274*/ 	.short	0x0100
        /*0276*/ 	.byte	0x07
	.zero		1


	//   ....[23]....
        /*0278*/ 	.word	0x00000b70
        /*027c*/ 	.word	0x000000ff
        /*0280*/ 	.word	0x000000c0
        /*0284*/ 	.short	0x0100
        /*0286*/ 	.byte	0x07
	.zero		1


	//   ....[24]....
        /*0288*/ 	.word	0x00000b80
        /*028c*/ 	.word	0x000000ff
        /*0290*/ 	.word	0x000000a8
        /*0294*/ 	.short	0x0100
        /*0296*/ 	.byte	0x07
	.zero		1


	//   ....[25]....
        /*0298*/ 	.word	0x00000b90
        /*029c*/ 	.word	0x000000ff
        /*02a0*/ 	.word	0x000000c8
        /*02a4*/ 	.short	0x0100
        /*02a6*/ 	.byte	0x07
	.zero		1


	//   ....[26]....
        /*02a8*/ 	.word	0x00000c80
        /*02ac*/ 	.word	0x000000ff
        /*02b0*/ 	.word	0x000000d0
        /*02b4*/ 	.short	0x0100
        /*02b6*/ 	.byte	0x05
	.zero		1


	//   ....[27]....
        /*02b8*/ 	.word	0x00000c90
        /*02bc*/ 	.word	0x000000ff
        /*02c0*/ 	.word	0x000000e0
        /*02c4*/ 	.short	0x0100
        /*02c6*/ 	.byte	0x05
	.zero		1


	//   ....[28]....
        /*02c8*/ 	.word	0x00000ca0
        /*02cc*/ 	.word	0x000000ff
        /*02d0*/ 	.word	0x000000d8
        /*02d4*/ 	.short	0x0100
        /*02d6*/ 	.byte	0x05
	.zero		1


	//   ....[29]....
        /*02d8*/ 	.word	0x00000cb0
        /*02dc*/ 	.word	0x000000ff
        /*02e0*/ 	.word	0x000000e8
        /*02e4*/ 	.short	0x0100
        /*02e6*/ 	.byte	0x05
	.zero		1


	//   ....[30]....
        /*02e8*/ 	.word	0x00001580
        /*02ec*/ 	.word	0x00000002
        /*02f0*/ 	.word	0x000000e0
        /*02f4*/ 	.short	0x010a
        /*02f6*/ 	.byte	0xff
	.zero		1


	//   ....[31]....
        /*02f8*/ 	.word	0x000015b0
        /*02fc*/ 	.word	0x00000002
        /*0300*/ 	.word	0x000000d0
        /*0304*/ 	.short	0x0101
        /*0306*/ 	.byte	0xff
	.zero		1


	//   ....[32]....
        /*0308*/ 	.word	0x00001680
        /*030c*/ 	.word	0x000000ff
        /*0310*/ 	.word	0x00000010
        /*0314*/ 	.short	0x010a
        /*0316*/ 	.byte	0x08
	.zero		1


	//   ....[33]....
        /*0318*/ 	.word	0x00001720
        /*031c*/ 	.word	0x000000ff
        /*0320*/ 	.word	0x00000010
        /*0324*/ 	.short	0x010a
        /*0326*/ 	.byte	0x21
	.zero		1


	//   ....[34]....
        /*0328*/ 	.word	0x00001870
        /*032c*/ 	.word	0x000000ff
        /*0330*/ 	.word	0x00000010
        /*0334*/ 	.short	0x010a
        /*0336*/ 	.byte	0x08
	.zero		1


	//   ....[35]....
        /*0338*/ 	.word	0x00001980
        /*033c*/ 	.word	0x000000ff
        /*0340*/ 	.word	0x00000068
        /*0344*/ 	.short	0x0101
        /*0346*/ 	.byte	0x04
	.zero		1


	//   ....[36]....
        /*0348*/ 	.word	0x000019a0
        /*034c*/ 	.word	0x000000ff
        /*0350*/ 	.word	0x00000010
        /*0354*/ 	.short	0x010a
        /*0356*/ 	.byte	0x08
	.zero		1


	//   ....[37]....
        /*0358*/ 	.word	0x00001a20
        /*035c*/ 	.word	0x000000ff
        /*0360*/ 	.word	0x00000010
        /*0364*/ 	.short	0x010a
        /*0366*/ 	.byte	0x11
	.zero		1


	//   ....[38]....
        /*0368*/ 	.word	0x00001b70
        /*036c*/ 	.word	0x000000ff
        /*0370*/ 	.word	0x00000010
        /*0374*/ 	.short	0x010a
        /*0376*/ 	.byte	0x08
	.zero		1


	//   ....[39]....
        /*0378*/ 	.word	0x00001cb0
        /*037c*/ 	.word	0x00000002
        /*0380*/ 	.word	0x00000070
        /*0384*/ 	.short	0x010a
        /*0386*/ 	.byte	0xff
	.zero		1


	//   ....[40]....
        /*0388*/ 	.word	0x00001d70
        /*038c*/ 	.word	0x00000002
        /*0390*/ 	.word	0x00000000
        /*0394*/ 	.short	0x0101
        /*0396*/ 	.byte	0xff
	.zero		1


	//   ....[41]....
        /*0398*/ 	.word	0x000022d0
        /*039c*/ 	.word	0x000000ff
        /*03a0*/ 	.word	0x00000000
        /*03a4*/ 	.short	0x010a
        /*03a6*/ 	.byte	0x04
	.zero		1


	//   ....[42]....
        /*03a8*/ 	.word	0x00002370
        /*03ac*/ 	.word	0x00000000
        /*03b0*/ 	.word	0x00000000
        /*03b4*/ 	.short	0x010a
        /*03b6*/ 	.byte	0xff
	.zero		1


	//   ....[43]....
        /*03b8*/ 	.word	0x00002490
        /*03bc*/ 	.word	0x00000000
        /*03c0*/ 	.word	0x000000d0
        /*03c4*/ 	.short	0x010a
        /*03c6*/ 	.byte	0xff
	.zero		1


	//   ....[44]....
        /*03c8*/ 	.word	0x00002500
        /*03cc*/ 	.word	0x00000000
        /*03d0*/ 	.word	0x00000000
        /*03d4*/ 	.short	0x0101
        /*03d6*/ 	.byte	0xff
	.zero		1


	//   ....[45]....
        /*03d8*/ 	.word	0x00002520
        /*03dc*/ 	.word	0x000000ff
        /*03e0*/ 	.word	0x00000080
        /*03e4*/ 	.short	0x010a
        /*03e6*/ 	.byte	0x05
	.zero		1


	//   ....[46]....
        /*03e8*/ 	.word	0x00002640
        /*03ec*/ 	.word	0x00000000
        /*03f0*/ 	.word	0x00000070
        /*03f4*/ 	.short	0x010a
        /*03f6*/ 	.byte	0xff
	.zero		1


	//   ....[47]....
        /*03f8*/ 	.word	0x00002740
        /*03fc*/ 	.word	0x00000000
        /*0400*/ 	.word	0x00000000
        /*0404*/ 	.short	0x0101
        /*0406*/ 	.byte	0xff
	.zero		1


	//   ....[48]....
        /*0408*/ 	.word	0x000027d0
        /*040c*/ 	.word	0x000000ff
        /*0410*/ 	.word	0x00000080
        /*0414*/ 	.short	0x0106
        /*0416*/ 	.byte	0x05
	.zero		1


	//   ....[49]....
        /*0418*/ 	.word	0x000027f0
        /*041c*/ 	.word	0x000000ff
        /*0420*/ 	.word	0x00000080
        /*0424*/ 	.short	0x010a
        /*0426*/ 	.byte	0x05
	.zero		1


	//   ....[50]....
        /*0428*/ 	.word	0x00002880
        /*042c*/ 	.word	0x000000ff
        /*0430*/ 	.word	0x00000080
        /*0434*/ 	.short	0x0106
        /*0436*/ 	.byte	0x04
	.zero		1


	//   ....[51]....
        /*0438*/ 	.word	0x000028c0
        /*043c*/ 	.word	0x00000000
        /*0440*/ 	.word	0x00000080
        /*0444*/ 	.short	0x010a
        /*0446*/ 	.byte	0xff
	.zero		1


	//   ....[52]....
        /*0448*/ 	.word	0x00002dc0
        /*044c*/ 	.word	0x00000000
        /*0450*/ 	.word	0x00000070
        /*0454*/ 	.short	0x010a
        /*0456*/ 	.byte	0xff
	.zero		1


	//   ....[53]....
        /*0458*/ 	.word	0x00002ec0
        /*045c*/ 	.word	0x00000003
        /*0460*/ 	.word	0x00000000
        /*0464*/ 	.short	0x0101
        /*0466*/ 	.byte	0xff
	.zero		1


	//   ....[54]....
        /*0468*/ 	.word	0x00002ed0
        /*046c*/ 	.word	0x000000ff
        /*0470*/ 	.word	0x00000000
        /*0474*/ 	.short	0x010a
        /*0476*/ 	.byte	0x04
	.zero		1


	//   ....[55]....
        /*0478*/ 	.word	0x00002f50
        /*047c*/ 	.word	0x000000ff
        /*0480*/ 	.word	0x000000b0
        /*0484*/ 	.short	0x010a
        /*0486*/ 	.byte	0x08
	.zero		1


	//   ....[56]....
        /*0488*/ 	.word	0x00003030
        /*048c*/ 	.word	0x000000ff
        /*0490*/ 	.word	0x00000000
        /*0494*/ 	.short	0x010a
        /*0496*/ 	.byte	0x07
	.zero		1


	//   ....[57]....
        /*0498*/ 	.word	0x00003170
        /*049c*/ 	.word	0x000000ff
        /*04a0*/ 	.word	0x00000000
        /*04a4*/ 	.short	0x010a
        /*04a6*/ 	.byte	0x04
	.zero		1


	//   ....[58]....
        /*04a8*/ 	.word	0x00003360
        /*04ac*/ 	.word	0x000000ff
        /*04b0*/ 	.word	0x00000000
        /*04b4*/ 	.short	0x010a
        /*04b6*/ 	.byte	0x05
	.zero		1


	//   ....[59]....
        /*04b8*/ 	.word	0x000033f0
        /*04bc*/ 	.word	0x000000ff
        /*04c0*/ 	.word	0x00000000
        /*04c4*/ 	.short	0x010a
        /*04c6*/ 	.byte	0x05
	.zero		1


	//   ....[60]....
        /*04c8*/ 	.word	0x00003480
        /*04cc*/ 	.word	0x000000ff
        /*04d0*/ 	.word	0x00000000
        /*04d4*/ 	.short	0x010a
        /*04d6*/ 	.byte	0x05
	.zero		1


	//   ....[61]....
        /*04d8*/ 	.word	0x00003510
        /*04dc*/ 	.word	0x000000ff
        /*04e0*/ 	.word	0x00000000
        /*04e4*/ 	.short	0x010a
        /*04e6*/ 	.byte	0x07
	.zero		1


	//   ....[62]....
        /*04e8*/ 	.word	0x00003990
        /*04ec*/ 	.word	0x00000000
        /*04f0*/ 	.word	0x00000070
        /*04f4*/ 	.short	0x010a
        /*04f6*/ 	.byte	0xff
	.zero		1


	//   ....[63]....
        /*04f8*/ 	.word	0x00003a50
        /*04fc*/ 	.word	0x00000000
        /*0500*/ 	.word	0x00000000
        /*0504*/ 	.short	0x0101
        /*0506*/ 	.byte	0xff
	.zero		1


	//   ....[64]....
        /*0508*/ 	.word	0x00003d70
        /*050c*/ 	.word	0x000000ff
        /*0510*/ 	.word	0x00000068
        /*0514*/ 	.short	0x010a
        /*0516*/ 	.byte	0x07
	.zero		1


	//   ....[65]....
        /*0518*/ 	.word	0x00003f60
        /*051c*/ 	.word	0x000000ff
        /*0520*/ 	.word	0x00000040
        /*0524*/ 	.short	0x010a
        /*0526*/ 	.byte	0x07
	.zero		1


	//   ....[66]....
        /*0528*/ 	.word	0x000040d0
        /*052c*/ 	.word	0x000000ff
        /*0530*/ 	.word	0x00000020
        /*0534*/ 	.short	0x010b
        /*0536*/ 	.byte	0x07
	.zero		1


	//   ....[67]....
        /*0538*/ 	.word	0x000040e0
        /*053c*/ 	.word	0x000000ff
        /*0540*/ 	.word	0x00000000
        /*0544*/ 	.short	0x0101
        /*0546*/ 	.byte	0x08
	.zero		1


	//   ....[68]....
        /*0548*/ 	.word	0x000040f0
        /*054c*/ 	.word	0x000000ff
        /*0550*/ 	.word	0x00000048
        /*0554*/ 	.short	0x010a
        /*0556*/ 	.byte	0x07
	.zero		1


	//   ....[69]....
        /*0558*/ 	.word	0x00004240
        /*055c*/ 	.word	0x000000ff
        /*0560*/ 	.word	0x00000028
        /*0564*/ 	.short	0x010b
        /*0566*/ 	.byte	0x07
	.zero		1


	//   ....[70]....
        /*0568*/ 	.word	0x00004250
        /*056c*/ 	.word	0x000000ff
        /*0570*/ 	.word	0x00000000
        /*0574*/ 	.short	0x0101
        /*0576*/ 	.byte	0x08
	.zero		1


	//   ....[71]....
        /*0578*/ 	.word	0x00004260
        /*057c*/ 	.word	0x000000ff
        /*0580*/ 	.word	0x00000050
        /*0584*/ 	.short	0x010a
        /*0586*/ 	.byte	0x07
	.zero		1


	//   ....[72]....
        /*0588*/ 	.word	0x000043e0
        /*058c*/ 	.word	0x000000ff
        /*0590*/ 	.word	0x00000030
        /*0594*/ 	.short	0x010b
        /*0596*/ 	.byte	0x07
	.zero		1


	//   ....[73]....
        /*0598*/ 	.word	0x00004420
        /*059c*/ 	.word	0x000000ff
        /*05a0*/ 	.word	0x00000000
        /*05a4*/ 	.short	0x0101
        /*05a6*/ 	.byte	0x08
	.zero		1


	//   ....[74]....
        /*05a8*/ 	.word	0x00004460
        /*05ac*/ 	.word	0x000000ff
        /*05b0*/ 	.word	0x00000058
        /*05b4*/ 	.short	0x010a
        /*05b6*/ 	.byte	0x07
	.zero		1


	//   ....[75]....
        /*05b8*/ 	.word	0x000046a0
        /*05bc*/ 	.word	0x000000ff
        /*05c0*/ 	.word	0x00000038
        /*05c4*/ 	.short	0x010b
        /*05c6*/ 	.byte	0x07
	.zero		1


	//   ....[76]....
        /*05c8*/ 	.word	0x000046c0
        /*05cc*/ 	.word	0x000000ff
        /*05d0*/ 	.word	0x00000000
        /*05d4*/ 	.short	0x0101
        /*05d6*/ 	.byte	0x0d
	.zero		1


	//   ....[77]....
        /*05d8*/ 	.word	0x000046f0
        /*05dc*/ 	.word	0x000000ff
        /*05e0*/ 	.word	0x00000040
        /*05e4*/ 	.short	0x010a
        /*05e6*/ 	.byte	0x07
	.zero		1


	//   ....[78]....
        /*05e8*/ 	.word	0x00004710
        /*05ec*/ 	.word	0x000000ff
        /*05f0*/ 	.word	0x00000048
        /*05f4*/ 	.short	0x010a
        /*05f6*/ 	.byte	0x07
	.zero		1


	//   ....[79]....
        /*05f8*/ 	.word	0x00004730
        /*05fc*/ 	.word	0x000000ff
        /*0600*/ 	.word	0x00000050
        /*0604*/ 	.short	0x010a
        /*0606*/ 	.byte	0x07
	.zero		1


	//   ....[80]....
        /*0608*/ 	.word	0x00004770
        /*060c*/ 	.word	0x00000000
        /*0610*/ 	.word	0x00000058
        /*0614*/ 	.short	0x010a
        /*0616*/ 	.byte	0xff
	.zero		1


	//   ....[81]....
        /*0618*/ 	.word	0x00004ab0
        /*061c*/ 	.word	0x00000000
        /*0620*/ 	.word	0x00000070
        /*0624*/ 	.short	0x010a
        /*0626*/ 	.byte	0xff
	.zero		1


	//   ....[82]....
        /*0628*/ 	.word	0x00004bc0
        /*062c*/ 	.word	0x00000000
        /*0630*/ 	.word	0x00000000
        /*0634*/ 	.short	0x0101
        /*0636*/ 	.byte	0xff
	.zero		1


	//   ....[83]....
        /*0638*/ 	.word	0x000055e0
        /*063c*/ 	.word	0x00000002
        /*0640*/ 	.word	0x00000020
        /*0644*/ 	.short	0x010a
        /*0646*/ 	.byte	0xff
	.zero		1


	//   ....[84]....
        /*0648*/ 	.word	0x00005620
        /*064c*/ 	.word	0x00000071
        /*0650*/ 	.word	0x00000090
        /*0654*/ 	.short	0x010a
        /*0656*/ 	.byte	0xff
	.zero		1


	//   ....[85]....
        /*0658*/ 	.word	0x00005760
        /*065c*/ 	.word	0x00000002
        /*0660*/ 	.word	0x00000020
        /*0664*/ 	.short	0x010a
        /*0666*/ 	.byte	0xff
	.zero		1


	//   ....[86]....
        /*0668*/ 	.word	0x00005880
        /*066c*/ 	.word	0x00000000
        /*0670*/ 	.word	0x00000000
        /*0674*/ 	.short	0x0101
        /*0676*/ 	.byte	0xff
	.zero		1


	//   ....[87]....
        /*0678*/ 	.word	0x00005900
        /*067c*/ 	.word	0x00000071
        /*0680*/ 	.word	0x00000090
        /*0684*/ 	.short	0x010a
        /*0686*/ 	.byte	0xff
	.zero		1


	//   ....[88]....
        /*0688*/ 	.word	0x00006450
        /*068c*/ 	.word	0x00000000
        /*0690*/ 	.word	0x00000020
        /*0694*/ 	.short	0x010a
        /*0696*/ 	.byte	0xff
	.zero		1


	//   ....[89]....
        /*0698*/ 	.word	0x00006510
        /*069c*/ 	.word	0x00000000
        /*06a0*/ 	.word	0x00000020
        /*06a4*/ 	.short	0x010a
        /*06a6*/ 	.byte	0xff
	.zero		1


	//   ....[90]....
        /*06a8*/ 	.word	0x00006640
        /*06ac*/ 	.word	0x00000000
        /*06b0*/ 	.word	0x00000000
        /*06b4*/ 	.short	0x0101
        /*06b6*/ 	.byte	0xff
	.zero		1


	//   ....[91]....
        /*06b8*/ 	.word	0x000071b0
        /*06bc*/ 	.word	0x00000000
        /*06c0*/ 	.word	0x00000020
        /*06c4*/ 	.short	0x010a
        /*06c6*/ 	.byte	0xff
	.zero		1


	//   ....[92]....
        /*06c8*/ 	.word	0x00007270
        /*06cc*/ 	.word	0x00000000
        /*06d0*/ 	.word	0x00000020
        /*06d4*/ 	.short	0x010a
        /*06d6*/ 	.byte	0xff
	.zero		1


	//   ....[93]....
        /*06d8*/ 	.word	0x000073a0
        /*06dc*/ 	.word	0x00000000
        /*06e0*/ 	.word	0x00000000
        /*06e4*/ 	.short	0x0101
        /*06e6*/ 	.byte	0xff
	.zero		1


	//   ....[94]....
        /*06e8*/ 	.word	0x00007f40
        /*06ec*/ 	.word	0x00000000
        /*06f0*/ 	.word	0x00000020
        /*06f4*/ 	.short	0x010a
        /*06f6*/ 	.byte	0xff
	.zero		1


	//   ....[95]....
        /*06f8*/ 	.word	0x00008000
        /*06fc*/ 	.word	0x00000000
        /*0700*/ 	.word	0x00000020
        /*0704*/ 	.short	0x010a
        /*0706*/ 	.byte	0xff
	.zero		1


	//   ....[96]....
        /*0708*/ 	.word	0x00008130
        /*070c*/ 	.word	0x00000000
        /*0710*/ 	.word	0x00000000
        /*0714*/ 	.short	0x0101
        /*0716*/ 	.byte	0xff
	.zero		1


	//   ....[97]....
        /*0718*/ 	.word	0x00008570
        /*071c*/ 	.word	0x000000ff
        /*0720*/ 	.word	0x00000000
        /*0724*/ 	.short	0x0101
        /*0726*/ 	.byte	0x05
	.zero		1


	//   ....[98]....
        /*0728*/ 	.word	0x00008db0
        /*072c*/ 	.word	0x00000002
        /*0730*/ 	.word	0x000000e0
        /*0734*/ 	.short	0x010a
        /*0736*/ 	.byte	0xff
	.zero		1


	//   ....[99]....
        /*0738*/ 	.word	0x00008e10
        /*073c*/ 	.word	0x00000002
        /*0740*/ 	.word	0x00000010
        /*0744*/ 	.short	0x010a
        /*0746*/ 	.byte	0xff
	.zero		1


	//   ....[100]....
        /*0748*/ 	.word	0x00008e70
        /*074c*/ 	.word	0x00000002
        /*0750*/ 	.word	0x00000010
        /*0754*/ 	.short	0x010a
        /*0756*/ 	.byte	0xff
	.zero		1


	//   ....[101]....
        /*0758*/ 	.word	0x00008ec0
        /*075c*/ 	.word	0x00000002
        /*0760*/ 	.word	0x00000070
        /*0764*/ 	.short	0x010a
        /*0766*/ 	.byte	0xff
	.zero		1


	//   ....[102]....
        /*0768*/ 	.word	0x00008f20
        /*076c*/ 	.word	0x00000000
        /*0770*/ 	.word	0x00000000
        /*0774*/ 	.short	0x010a
        /*0776*/ 	.byte	0xff
	.zero		1


	//   ....[103]....
        /*0778*/ 	.word	0x00008f70
        /*077c*/ 	.word	0x00000000
        /*0780*/ 	.word	0x000000d0
        /*0784*/ 	.short	0x010a
        /*0786*/ 	.byte	0xff
	.zero		1


	//   ....[104]....
        /*0788*/ 	.word	0x00008fd0
        /*078c*/ 	.word	0x00000000
        /*0790*/ 	.word	0x00000080
        /*0794*/ 	.short	0x010a
        /*0796*/ 	.byte	0xff
	.zero		1


	//   ....[105]....
        /*0798*/ 	.word	0x00009020
        /*079c*/ 	.word	0x00000000
        /*07a0*/ 	.word	0x00000070
        /*07a4*/ 	.short	0x010a
        /*07a6*/ 	.byte	0xff
	.zero		1


	//   ....[106]....
        /*07a8*/ 	.word	0x00009080
        /*07ac*/ 	.word	0x00000000
        /*07b0*/ 	.word	0x00000080
        /*07b4*/ 	.short	0x010a
        /*07b6*/ 	.byte	0xff
	.zero		1


	//   ....[107]....
        /*07b8*/ 	.word	0x000090d0
        /*07bc*/ 	.word	0x00000000
        /*07c0*/ 	.word	0x00000070
        /*07c4*/ 	.short	0x010a
        /*07c6*/ 	.byte	0xff
	.zero		1


	//   ....[108]....
        /*07c8*/ 	.word	0x00009130
        /*07cc*/ 	.word	0x00000002
        /*07d0*/ 	.word	0x000000b0
        /*07d4*/ 	.short	0x010a
        /*07d6*/ 	.byte	0xff
	.zero		1


	//   ....[109]....
        /*07d8*/ 	.word	0x00009190
        /*07dc*/ 	.word	0x00000000
        /*07e0*/ 	.word	0x00000000
        /*07e4*/ 	.short	0x010a
        /*07e6*/ 	.byte	0xff
	.zero		1


	//   ....[110]....
        /*07e8*/ 	.word	0x000091f0
        /*07ec*/ 	.word	0x00000000
        /*07f0*/ 	.word	0x00000000
        /*07f4*/ 	.short	0x010a
        /*07f6*/ 	.byte	0xff
	.zero		1


	//   ....[111]....
        /*07f8*/ 	.word	0x00009250
        /*07fc*/ 	.word	0x00000000
        /*0800*/ 	.word	0x00000000
        /*0804*/ 	.short	0x010a
        /*0806*/ 	.byte	0xff
	.zero		1


	//   ....[112]....
        /*0808*/ 	.word	0x000092b0
        /*080c*/ 	.word	0x00000000
        /*0810*/ 	.word	0x00000000
        /*0814*/ 	.short	0x010a
        /*0816*/ 	.byte	0xff
	.zero		1


	//   ....[113]....
        /*0818*/ 	.word	0x00009310
        /*081c*/ 	.word	0x00000000
        /*0820*/ 	.word	0x00000000
        /*0824*/ 	.short	0x010a
        /*0826*/ 	.byte	0xff
	.zero		1


	//   ....[114]....
        /*0828*/ 	.word	0x00009360
        /*082c*/ 	.word	0x00000000
        /*0830*/ 	.word	0x00000070
        /*0834*/ 	.short	0x010a
        /*0836*/ 	.byte	0xff
	.zero		1


	//   ....[115]....
        /*0838*/ 	.word	0x000093c0
        /*083c*/ 	.word	0x00000000
        /*0840*/ 	.word	0x00000068
        /*0844*/ 	.short	0x010a
        /*0846*/ 	.byte	0xff
	.zero		1


	//   ....[116]....
        /*0848*/ 	.word	0x00009420
        /*084c*/ 	.word	0x00000000
        /*0850*/ 	.word	0x00000040
        /*0854*/ 	.short	0x010a
        /*0856*/ 	.byte	0xff
	.zero		1


	//   ....[117]....
        /*0858*/ 	.word	0x00009480
        /*085c*/ 	.word	0x00000000
        /*0860*/ 	.word	0x00000048
        /*0864*/ 	.short	0x010a
        /*0866*/ 	.byte	0xff
	.zero		1


	//   ....[118]....
        /*0868*/ 	.word	0x000094e0
        /*086c*/ 	.word	0x00000000
        /*0870*/ 	.word	0x00000050
        /*0874*/ 	.short	0x010a
        /*0876*/ 	.byte	0xff
	.zero		1


	//   ....[119]....
        /*0878*/ 	.word	0x00009540
        /*087c*/ 	.word	0x00000000
        /*0880*/ 	.word	0x00000058
        /*0884*/ 	.short	0x010a
        /*0886*/ 	.byte	0xff
	.zero		1


	//   ....[120]....
        /*0888*/ 	.word	0x000095a0
        /*088c*/ 	.word	0x00000000
        /*0890*/ 	.word	0x00000040
        /*0894*/ 	.short	0x010a
        /*0896*/ 	.byte	0xff
	.zero		1


	//   ....[121]....
        /*0898*/ 	.word	0x00009600
        /*089c*/ 	.word	0x00000000
        /*08a0*/ 	.word	0x00000048
        /*08a4*/ 	.short	0x010a
        /*08a6*/ 	.byte	0xff
	.zero		1


	//   ....[122]....
        /*08a8*/ 	.word	0x00009660
        /*08ac*/ 	.word	0x00000000
        /*08b0*/ 	.word	0x00000050
        /*08b4*/ 	.short	0x010a
        /*08b6*/ 	.byte	0xff
	.zero		1


	//   ....[123]....
        /*08b8*/ 	.word	0x000096b0
        /*08bc*/ 	.word	0x00000000
        /*08c0*/ 	.word	0x00000070
        /*08c4*/ 	.short	0x010a
        /*08c6*/ 	.byte	0xff
	.zero		1


	//   ....[124]....
        /*08c8*/ 	.word	0x00009700
        /*08cc*/ 	.word	0x00000002
        /*08d0*/ 	.word	0x00000020
        /*08d4*/ 	.short	0x010a
        /*08d6*/ 	.byte	0xff
	.zero		1


	//   ....[125]....
        /*08d8*/ 	.word	0x00009750
        /*08dc*/ 	.word	0x00000071
        /*08e0*/ 	.word	0x00000090
        /*08e4*/ 	.short	0x010a
        /*08e6*/ 	.byte	0xff
	.zero		1


	//   ....[126]....
        /*08e8*/ 	.word	0x000097a0
        /*08ec*/ 	.word	0x00000000
        /*08f0*/ 	.word	0x00000020
        /*08f4*/ 	.short	0x010a
        /*08f6*/ 	.byte	0xff
	.zero		1


	//   ....[127]....
        /*08f8*/ 	.word	0x000097f0
        /*08fc*/ 	.word	0x00000000
        /*0900*/ 	.word	0x00000020
        /*0904*/ 	.short	0x010a
        /*0906*/ 	.byte	0xff
	.zero		1


	//   ....[128]....
        /*0908*/ 	.word	0x00009840
        /*090c*/ 	.word	0x00000000
        /*0910*/ 	.word	0x00000020
        /*0914*/ 	.short	0x010a
        /*0916*/ 	.byte	0xff
	.zero		1


	//----- nvinfo : EIATTR_NUM_MBARRIERS
	.align		4
.L_48:
        /*0918*/ 	.byte	0x03, 0x38
        /*091a*/ 	.short	0x001e


	//----- nvinfo : EIATTR_EXIT_INSTR_OFFSETS
	.align		4
        /*091c*/ 	.byte	0x04, 0x1c
        /*091e*/ 	.short	(.L_50 - .L_49)


	//   ....[0]....
.L_49:
        /*0920*/ 	.word	0x000023a0


	//   ....[1]....
        /*0924*/ 	.word	0x00002890


	//   ....[2]....
        /*0928*/ 	.word	0x000028f0


	//   ....[3]....
        /*092c*/ 	.word	0x00003770


	//   ....[4]....
        /*0930*/ 	.word	0x000047a0


	//   ....[5]....
        /*0934*/ 	.word	0x000047e0


	//   ....[6]....
        /*0938*/ 	.word	0x00008da0


	//----- nvinfo : EIATTR_MAX_THREADS
	.align		4
.L_50:
        /*093c*/ 	.byte	0x04, 0x05
        /*093e*/ 	.short	(.L_52 - .L_51)
.L_51:
        /*0940*/ 	.word	0x00000100
        /*0944*/ 	.word	0x00000001
        /*0948*/ 	.word	0x00000001


	//----- nvinfo : EIATTR_CRS_STACK_SIZE
	.align		4
.L_52:
        /*094c*/ 	.byte	0x04, 0x1e
        /*094e*/ 	.short	(.L_54 - .L_53)
.L_53:
        /*0950*/ 	.word	0x00000000


	//----- nvinfo : EIATTR_CBANK_PARAM_SIZE
	.align		4
.L_54:
        /*0954*/ 	.byte	0x03, 0x19
        /*0956*/ 	.short	0x0800


	//----- nvinfo : EIATTR_PARAM_CBANK
	.align		4
        /*0958*/ 	.byte	0x04, 0x0a
        /*095a*/ 	.short	(.L_56 - .L_55)
	.align		4
.L_55:
        /*095c*/ 	.word	index@(.nv.constant0._ZN7cutlass13device_kernelINS_4gemm6kernel13GemmUniversalIN4cute5tupleIJiiiiEEENS1_10collective13CollectiveMmaINS1_35MainloopSm100TmaUmmaWarpSpecializedILi2ELi2ELi4ENS5_IJNS4_1CILi1EEESB_SB_EEEEENS5_IJNSA_ILi64EEENSA_ILi256EEESE_EEENS_12float_e4m3_tENS5_IJlSB_lEEESH_SI_NS4_8TiledMMAINS4_8MMA_AtomIJNS4_10MMA_TraitsINS4_19SM100_MMA_F8F6F4_SSEJSH_SH_fSE_SF_NS4_17integral_constantINS4_4UMMA5MajorELSP_0EEESQ_NSN_INSO_7ScaleInELSR_0EEESS_EEEEEENS4_6LayoutISC_NS5_IJNSA_ILi0EEESW_SW_EEEEENS5_IJNS4_10UnderscoreESZ_SZ_EEEEENS4_13SM90_TMA_LOADENS4_14ComposedLayoutINS4_7SwizzleILi2ELi4ELi3EEENS4_18smem_ptr_flag_bitsILi8EEENSV_INS5_IJNSA_ILi8EEESE_EEENS5_IJSE_SB_EEEEEEEvNS4_8identityES12_S1C_vS1D_EENS_8epilogue10collective18CollectiveEpilogueINS1F_23Sm100TmaWarpSpecializedILi4ELi2ELi32ELb0ELb0EEEJSG_NS5_IJNSV_ISE_SB_EES1K_EEESH_SI_SH_SI_NS1F_6fusion15FusionCallbacksIS1J_NS1M_17LinearCombinationISH_fSH_fLNS_15FloatRoundStyleE2EEESG_S1L_JEEENS4_5SM1004TMEM4LOAD26SM100_TMEM_LOAD_16dp32b32xES12_S1C_NS4_39AutoVectorizingCopyWithAssumedAlignmentILi128EEENS4_14SM90_TMA_STOREES1C_S1X_S1X_EEEvvEEEEvNT_6ParamsE)
        /*0960*/ 	.short	0x0380
        /*0962*/ 	.short	0x0800


	//----- nvinfo : EIATTR_SW_WAR
	.align		4
.L_56:
        /*0964*/ 	.byte	0x04, 0x36
        /*0966*/ 	.short	(.L_58 - .L_57)
.L_57:
        /*0968*/ 	.word	0x00000008
.L_58:


//--------------------- .nv.callgraph             --------------------------
	.section	.nv.callgraph,"",@"SHT_CUDA_CALLGRAPH"
	.align	4
	.sectionentsize	8
	.align		4
        /*0000*/ 	.word	0x00000000
	.align		4
        /*0004*/ 	.word	0xffffffff
	.align		4
        /*0008*/ 	.word	index@(_ZN7cutlass13device_kernelINS_4gemm6kernel13GemmUniversalIN4cute5tupleIJiiiiEEENS1_10collective13CollectiveMmaINS1_35MainloopSm100TmaUmmaWarpSpecializedILi2ELi2ELi4ENS5_IJNS4_1CILi1EEESB_SB_EEEEENS5_IJNSA_ILi64EEENSA_ILi256EEESE_EEENS_12float_e4m3_tENS5_IJlSB_lEEESH_SI_NS4_8TiledMMAINS4_8MMA_AtomIJNS4_10MMA_TraitsINS4_19SM100_MMA_F8F6F4_SSEJSH_SH_fSE_SF_NS4_17integral_constantINS4_4UMMA5MajorELSP_0EEESQ_NSN_INSO_7ScaleInELSR_0EEESS_EEEEEENS4_6LayoutISC_NS5_IJNSA_ILi0EEESW_SW_EEEEENS5_IJNS4_10UnderscoreESZ_SZ_EEEEENS4_13SM90_TMA_LOADENS4_14ComposedLayoutINS4_7SwizzleILi2ELi4ELi3EEENS4_18smem_ptr_flag_bitsILi8EEENSV_INS5_IJNSA_ILi8EEESE_EEENS5_IJSE_SB_EEEEEEEvNS4_8identityES12_S1C_vS1D_EENS_8epilogue10collective18CollectiveEpilogueINS1F_23Sm100TmaWarpSpecializedILi4ELi2ELi32ELb0ELb0EEEJSG_NS5_IJNSV_ISE_SB_EES1K_EEESH_SI_SH_SI_NS1F_6fusion15FusionCallbacksIS1J_NS1M_17LinearCombinationISH_fSH_fLNS_15FloatRoundStyleE2EEESG_S1L_JEEENS4_5SM1004TMEM4LOAD26SM100_TMEM_LOAD_16dp32b32xES12_S1C_NS4_39AutoVectorizingCopyWithAssumedAlignmentILi128EEENS4_14SM90_TMA_STOREES1C_S1X_S1X_EEEvvEEEEvNT_6ParamsE)
	.align		4
        /*000c*/ 	.word	index@(__assertfail)
	.align		4
        /*0010*/ 	.word	0x00000000
	.align		4
        /*0014*/ 	.word	0xfffffffe
	.align		4
        /*0018*/ 	.word	0x00000000
	.align		4
        /*001c*/ 	.word	0xfffffffd
	.align		4
        /*0020*/ 	.word	0x00000000
	.align		4
        /*0024*/ 	.word	0xfffffffc


//--------------------- .nv.constant4             --------------------------
	.section	.nv.constant4,"a",@progbits
	.align	8
	.align		8
.nv.constant4:
        /*0000*/ 	.dword	__assertfail
	.align		8
        /*0008*/ 	.dword	__unnamed_1
	.align		8
        /*0010*/ 	.dword	__unnamed_2
	.align		8
        /*0018*/ 	.dword	__unnamed_3
	.align		8
        /*0020*/ 	.dword	_ZN40_INTERNAL_dcd7c355_4_k_cu_bc8b7ca1_279874cuda3std3__45__cpo5beginE
	.align		8
        /*0028*/ 	.dword	_ZN40_INTERNAL_dcd7c355_4_k_cu_bc8b7ca1_279874cuda3std3__45__cpo3endE
	.align		8
        /*0030*/ 	.dword	_ZN40_INTERNAL_dcd7c355_4_k_cu_bc8b7ca1_279874cuda3std3__45__cpo6cbeginE
	.align		8
        /*0038*/ 	.dword	_ZN40_INTERNAL_dcd7c355_4_k_cu_bc8b7ca1_279874cuda3std3__45__cpo4cendE
	.align		8
        /*0040*/ 	.dword	_ZN40_INTERNAL_dcd7c355_4_k_cu_bc8b7ca1_279874cuda3std3__442_GLOBAL__N__dcd7c355_4_k_cu_bc8b7ca1_279876ignoreE
	.align		8
        /*0048*/ 	.dword	_ZN40_INTERNAL_dcd7c355_4_k_cu_bc8b7ca1_279874cuda3std3__419piecewise_constructE
	.align		8
        /*0050*/ 	.dword	_ZN40_INTERNAL_dcd7c355_4_k_cu_bc8b7ca1_279874cuda3std3__48in_placeE
	.align		8
        /*0058*/ 	.dword	_ZN40_INTERNAL_dcd7c355_4_k_cu_bc8b7ca1_279874cuda3std6ranges3__45__cpo4swapE
	.align		8
        /*0060*/ 	.dword	_ZN40_INTERNAL_dcd7c355_4_k_cu_bc8b7ca1_279874cuda3std6ranges3__45__cpo9iter_moveE
	.align		8
        /*0068*/ 	.dword	_ZN40_INTERNAL_dcd7c355_4_k_cu_bc8b7ca1_279874cute7productE
	.align		8
        /*0070*/ 	.dword	_ZN40_INTERNAL_dcd7c355_4_k_cu_bc8b7ca1_279874cute1_E
	.align		8
        /*0078*/ 	.dword	$str$25
	.align		8
        /*0080*/ 	.dword	$str$26
	.align		8
        /*0088*/ 	.dword	$str$27
	.align		8
        /*0090*/ 	.dword	$str$28


//--------------------- .text._ZN7cutlass13device_kernelINS_4gemm6kernel13GemmUniversalIN4cute5tupleIJiiiiEEENS1_10collective13CollectiveMmaINS1_35MainloopSm100TmaUmmaWarpSpecializedILi2ELi2ELi4ENS5_IJNS4_1CILi1EEESB_SB_EEEEENS5_IJNSA_ILi64EEENSA_ILi256EEESE_EEENS_12float_e4m3_tENS5_IJlSB_lEEESH_SI_NS4_8TiledMMAINS4_8MMA_AtomIJNS4_10MMA_TraitsINS4_19SM100_MMA_F8F6F4_SSEJSH_SH_fSE_SF_NS4_17integral_constantINS4_4UMMA5MajorELSP_0EEESQ_NSN_INSO_7ScaleInELSR_0EEESS_EEEEEENS4_6LayoutISC_NS5_IJNSA_ILi0EEESW_SW_EEEEENS5_IJNS4_10UnderscoreESZ_SZ_EEEEENS4_13SM90_TMA_LOADENS4_14ComposedLayoutINS4_7SwizzleILi2ELi4ELi3EEENS4_18smem_ptr_flag_bitsILi8EEENSV_INS5_IJNSA_ILi8EEESE_EEENS5_IJSE_SB_EEEEEEEvNS4_8identityES12_S1C_vS1D_EENS_8epilogue10collective18CollectiveEpilogueINS1F_23Sm100TmaWarpSpecializedILi4ELi2ELi32ELb0ELb0EEEJSG_NS5_IJNSV_ISE_SB_EES1K_EEESH_SI_SH_SI_NS1F_6fusion15FusionCallbacksIS1J_NS1M_17LinearCombinationISH_fSH_fLNS_15FloatRoundStyleE2EEESG_S1L_JEEENS4_5SM1004TMEM4LOAD26SM100_TMEM_LOAD_16dp32b32xES12_S1C_NS4_39AutoVectorizingCopyWithAssumedAlignmentILi128EEENS4_14SM90_TMA_STOREES1C_S1X_S1X_EEEvvEEEEvNT_6ParamsE --------------------------
	.section	.text._ZN7cutlass13device_kernelINS_4gemm6kernel13GemmUniversalIN4cute5tupleIJiiiiEEENS1_10collective13CollectiveMmaINS1_35MainloopSm100TmaUmmaWarpSpecializedILi2ELi2ELi4ENS5_IJNS4_1CILi1EEESB_SB_EEEEENS5_IJNSA_ILi64EEENSA_ILi256EEESE_EEENS_12float_e4m3_tENS5_IJlSB_lEEESH_SI_NS4_8TiledMMAINS4_8MMA_AtomIJNS4_10MMA_TraitsINS4_19SM100_MMA_F8F6F4_SSEJSH_SH_fSE_SF_NS4_17integral_constantINS4_4UMMA5MajorELSP_0EEESQ_NSN_INSO_7ScaleInELSR_0EEESS_EEEEEENS4_6LayoutISC_NS5_IJNSA_ILi0EEESW_SW_EEEEENS5_IJNS4_10UnderscoreESZ_SZ_EEEEENS4_13SM90_TMA_LOADENS4_14ComposedLayoutINS4_7SwizzleILi2ELi4ELi3EEENS4_18smem_ptr_flag_bitsILi8EEENSV_INS5_IJNSA_ILi8EEESE_EEENS5_IJSE_SB_EEEEEEEvNS4_8identityES12_S1C_vS1D_EENS_8epilogue10collective18CollectiveEpilogueINS1F_23Sm100TmaWarpSpecializedILi4ELi2ELi32ELb0ELb0EEEJSG_NS5_IJNSV_ISE_SB_EES1K_EEESH_SI_SH_SI_NS1F_6fusion15FusionCallbacksIS1J_NS1M_17LinearCombinationISH_fSH_fLNS_15FloatRoundStyleE2EEESG_S1L_JEEENS4_5SM1004TMEM4LOAD26SM100_TMEM_LOAD_16dp32b32xES12_S1C_NS4_39AutoVectorizingCopyWithAssumedAlignmentILi128EEENS4_14SM90_TMA_STOREES1C_S1X_S1X_EEEvvEEEEvNT_6ParamsE,"ax",@progbits
	.align	128
.text._ZN7cutlass13device_kernelINS_4gemm6kernel13GemmUniversalIN4cute5tupleIJiiiiEEENS1_10collective13CollectiveMmaINS1_35MainloopSm100TmaUmmaWarpSpecializedILi2ELi2ELi4ENS5_IJNS4_1CILi1EEESB_SB_EEEEENS5_IJNSA_ILi64EEENSA_ILi256EEESE_EEENS_12float_e4m3_tENS5_IJlSB_lEEESH_SI_NS4_8TiledMMAINS4_8MMA_AtomIJNS4_10MMA_TraitsINS4_19SM100_MMA_F8F6F4_SSEJSH_SH_fSE_SF_NS4_17integral_constantINS4_4UMMA5MajorELSP_0EEESQ_NSN_INSO_7ScaleInELSR_0EEESS_EEEEEENS4_6LayoutISC_NS5_IJNSA_ILi0EEESW_SW_EEEEENS5_IJNS4_10UnderscoreESZ_SZ_EEEEENS4_13SM90_TMA_LOADENS4_14ComposedLayoutINS4_7SwizzleILi2ELi4ELi3EEENS4_18smem_ptr_flag_bitsILi8EEENSV_INS5_IJNSA_ILi8EEESE_EEENS5_IJSE_SB_EEEEEEEvNS4_8identityES12_S1C_vS1D_EENS_8epilogue10collective18CollectiveEpilogueINS1F_23Sm100TmaWarpSpecializedILi4ELi2ELi32ELb0ELb0EEEJSG_NS5_IJNSV_ISE_SB_EES1K_EEESH_SI_SH_SI_NS1F_6fusion15FusionCallbacksIS1J_NS1M_17LinearCombinationISH_fSH_fLNS_15FloatRoundStyleE2EEESG_S1L_JEEENS4_5SM1004TMEM4LOAD26SM100_TMEM_LOAD_16dp32b32xES12_S1C_NS4_39AutoVectorizingCopyWithAssumedAlignmentILi128EEENS4_14SM90_TMA_STOREES1C_S1X_S1X_EEEvvEEEEvNT_6ParamsE:
        .type           _ZN7cutlass13device_kernelINS_4gemm6kernel13GemmUniversalIN4cute5tupleIJiiiiEEENS1_10collective13CollectiveMmaINS1_35MainloopSm100TmaUmmaWarpSpecializedILi2ELi2ELi4ENS5_IJNS4_1CILi1EEESB_SB_EEEEENS5_IJNSA_ILi64EEENSA_ILi256EEESE_EEENS_12float_e4m3_tENS5_IJlSB_lEEESH_SI_NS4_8TiledMMAINS4_8MMA_AtomIJNS4_10MMA_TraitsINS4_19SM100_MMA_F8F6F4_SSEJSH_SH_fSE_SF_NS4_17integral_constantINS4_4UMMA5MajorELSP_0EEESQ_NSN_INSO_7ScaleInELSR_0EEESS_EEEEEENS4_6LayoutISC_NS5_IJNSA_ILi0EEESW_SW_EEEEENS5_IJNS4_10UnderscoreESZ_SZ_EEEEENS4_13SM90_TMA_LOADENS4_14ComposedLayoutINS4_7SwizzleILi2ELi4ELi3EEENS4_18smem_ptr_flag_bitsILi8EEENSV_INS5_IJNSA_ILi8EEESE_EEENS5_IJSE_SB_EEEEEEEvNS4_8identityES12_S1C_vS1D_EENS_8epilogue10collective18CollectiveEpilogueINS1F_23Sm100TmaWarpSpecializedILi4ELi2ELi32ELb0ELb0EEEJSG_NS5_IJNSV_ISE_SB_EES1K_EEESH_SI_SH_SI_NS1F_6fusion15FusionCallbacksIS1J_NS1M_17LinearCombinationISH_fSH_fLNS_15FloatRoundStyleE2EEESG_S1L_JEEENS4_5SM1004TMEM4LOAD26SM100_TMEM_LOAD_16dp32b32xES12_S1C_NS4_39AutoVectorizingCopyWithAssumedAlignmentILi128EEENS4_14SM90_TMA_STOREES1C_S1X_S1X_EEEvvEEEEvNT_6ParamsE,@function
        .size           _ZN7cutlass13device_kernelINS_4gemm6kernel13GemmUniversalIN4cute5tupleIJiiiiEEENS1_10collective13CollectiveMmaINS1_35MainloopSm100TmaUmmaWarpSpecializedILi2ELi2ELi4ENS5_IJNS4_1CILi1EEESB_SB_EEEEENS5_IJNSA_ILi64EEENSA_ILi256EEESE_EEENS_12float_e4m3_tENS5_IJlSB_lEEESH_SI_NS4_8TiledMMAINS4_8MMA_AtomIJNS4_10MMA_TraitsINS4_19SM100_MMA_F8F6F4_SSEJSH_SH_fSE_SF_NS4_17integral_constantINS4_4UMMA5MajorELSP_0EEESQ_NSN_INSO_7ScaleInELSR_0EEESS_EEEEEENS4_6LayoutISC_NS5_IJNSA_ILi0EEESW_SW_EEEEENS5_IJNS4_10UnderscoreESZ_SZ_EEEEENS4_13SM90_TMA_LOADENS4_14ComposedLayoutINS4_7SwizzleILi2ELi4ELi3EEENS4_18smem_ptr_flag_bitsILi8EEENSV_INS5_IJNSA_ILi8EEESE_EEENS5_IJSE_SB_EEEEEEEvNS4_8identityES12_S1C_vS1D_EENS_8epilogue10collective18CollectiveEpilogueINS1F_23Sm100TmaWarpSpecializedILi4ELi2ELi32ELb0ELb0EEEJSG_NS5_IJNSV_ISE_SB_EES1K_EEESH_SI_SH_SI_NS1F_6fusion15FusionCallbacksIS1J_NS1M_17LinearCombinationISH_fSH_fLNS_15FloatRoundStyleE2EEESG_S1L_JEEENS4_5SM1004TMEM4LOAD26SM100_TMEM_LOAD_16dp32b32xES12_S1C_NS4_39AutoVectorizingCopyWithAssumedAlignmentILi128EEENS4_14SM90_TMA_STOREES1C_S1X_S1X_EEEvvEEEEvNT_6ParamsE,(.L_x_164 - _ZN7cutlass13device_kernelINS_4gemm6kernel13GemmUniversalIN4cute5tupleIJiiiiEEENS1_10collective13CollectiveMmaINS1_35MainloopSm100TmaUmmaWarpSpecializedILi2ELi2ELi4ENS5_IJNS4_1CILi1EEESB_SB_EEEEENS5_IJNSA_ILi64EEENSA_ILi256EEESE_EEENS_12float_e4m3_tENS5_IJlSB_lEEESH_SI_NS4_8TiledMMAINS4_8MMA_AtomIJNS4_10MMA_TraitsINS4_19SM100_MMA_F8F6F4_SSEJSH_SH_fSE_SF_NS4_17integral_constantINS4_4UMMA5MajorELSP_0EEESQ_NSN_INSO_7ScaleInELSR_0EEESS_EEEEEENS4_6LayoutISC_NS5_IJNSA_ILi0EEESW_SW_EEEEENS5_IJNS4_10UnderscoreESZ_SZ_EEEEENS4_13SM90_TMA_LOADENS4_14ComposedLayoutINS4_7SwizzleILi2ELi4ELi3EEENS4_18smem_ptr_flag_bitsILi8EEENSV_INS5_IJNSA_ILi8EEESE_EEENS5_IJSE_SB_EEEEEEEvNS4_8identityES12_S1C_vS1D_EENS_8epilogue10collective18CollectiveEpilogueINS1F_23Sm100TmaWarpSpecializedILi4ELi2ELi32ELb0ELb0EEEJSG_NS5_IJNSV_ISE_SB_EES1K_EEESH_SI_SH_SI_NS1F_6fusion15FusionCallbacksIS1J_NS1M_17LinearCombinationISH_fSH_fLNS_15FloatRoundStyleE2EEESG_S1L_JEEENS4_5SM1004TMEM4LOAD26SM100_TMEM_LOAD_16dp32b32xES12_S1C_NS4_39AutoVectorizingCopyWithAssumedAlignmentILi128EEENS4_14SM90_TMA_STOREES1C_S1X_S1X_EEEvvEEEEvNT_6ParamsE)
        .other          _ZN7cutlass13device_kernelINS_4gemm6kernel13GemmUniversalIN4cute5tupleIJiiiiEEENS1_10collective13CollectiveMmaINS1_35MainloopSm100TmaUmmaWarpSpecializedILi2ELi2ELi4ENS5_IJNS4_1CILi1EEESB_SB_EEEEENS5_IJNSA_ILi64EEENSA_ILi256EEESE_EEENS_12float_e4m3_tENS5_IJlSB_lEEESH_SI_NS4_8TiledMMAINS4_8MMA_AtomIJNS4_10MMA_TraitsINS4_19SM100_MMA_F8F6F4_SSEJSH_SH_fSE_SF_NS4_17integral_constantINS4_4UMMA5MajorELSP_0EEESQ_NSN_INSO_7ScaleInELSR_0EEESS_EEEEEENS4_6LayoutISC_NS5_IJNSA_ILi0EEESW_SW_EEEEENS5_IJNS4_10UnderscoreESZ_SZ_EEEEENS4_13SM90_TMA_LOADENS4_14ComposedLayoutINS4_7SwizzleILi2ELi4ELi3EEENS4_18smem_ptr_flag_bitsILi8EEENSV_INS5_IJNSA_ILi8EEESE_EEENS5_IJSE_SB_EEEEEEEvNS4_8identityES12_S1C_vS1D_EENS_8epilogue10collective18CollectiveEpilogueINS1F_23Sm100TmaWarpSpecializedILi4ELi2ELi32ELb0ELb0EEEJSG_NS5_IJNSV_ISE_SB_EES1K_EEESH_SI_SH_SI_NS1F_6fusion15FusionCallbacksIS1J_NS1M_17LinearCombinationISH_fSH_fLNS_15FloatRoundStyleE2EEESG_S1L_JEEENS4_5SM1004TMEM4LOAD26SM100_TMEM_LOAD_16dp32b32xES12_S1C_NS4_39AutoVectorizingCopyWithAssumedAlignmentILi128EEENS4_14SM90_TMA_STOREES1C_S1X_S1X_EEEvvEEEEvNT_6ParamsE,@"STO_CUDA_ENTRY STV_DEFAULT"
_ZN7cutlass13device_kernelINS_4gemm6kernel13GemmUniversalIN4cute5tupleIJiiiiEEENS1_10collective13CollectiveMmaINS1_35MainloopSm100TmaUmmaWarpSpecializedILi2ELi2ELi4ENS5_IJNS4_1CILi1EEESB_SB_EEEEENS5_IJNSA_ILi64EEENSA_ILi256EEESE_EEENS_12float_e4m3_tENS5_IJlSB_lEEESH_SI_NS4_8TiledMMAINS4_8MMA_AtomIJNS4_10MMA_TraitsINS4_19SM100_MMA_F8F6F4_SSEJSH_SH_fSE_SF_NS4_17integral_constantINS4_4UMMA5MajorELSP_0EEESQ_NSN_INSO_7ScaleInELSR_0EEESS_EEEEEENS4_6LayoutISC_NS5_IJNSA_ILi0EEESW_SW_EEEEENS5_IJNS4_10UnderscoreESZ_SZ_EEEEENS4_13SM90_TMA_LOADENS4_14ComposedLayoutINS4_7SwizzleILi2ELi4ELi3EEENS4_18smem_ptr_flag_bitsILi8EEENSV_INS5_IJNSA_ILi8EEESE_EEENS5_IJSE_SB_EEEEEEEvNS4_8identityES12_S1C_vS1D_EENS_8epilogue10collective18CollectiveEpilogueINS1F_23Sm100TmaWarpSpecializedILi4ELi2ELi32ELb0ELb0EEEJSG_NS5_IJNSV_ISE_SB_EES1K_EEESH_SI_SH_SI_NS1F_6fusion15FusionCallbacksIS1J_NS1M_17LinearCombinationISH_fSH_fLNS_15FloatRoundStyleE2EEESG_S1L_JEEENS4_5SM1004TMEM4LOAD26SM100_TMEM_LOAD_16dp32b32xES12_S1C_NS4_39AutoVectorizingCopyWithAssumedAlignmentILi128EEENS4_14SM90_TMA_STOREES1C_S1X_S1X_EEEvvEEEEvNT_6ParamsE:
[----:B------:R-:W1:Y:S01]  /*0000*/  LDC R1, c[0x0][0x37c] ;  /* 0x0000df00ff017b82 */ /* 0x000e620000000800 */
[----:B------:R-:W2:Y:S01]  /*0010*/  S2R R108, SR_TID.X ;  /* 0x00000000006c7919 */ /* 0x000ea20000002100 */
[----:B------:R-:W3:Y:S01]  /*0020*/  LDCU.64 UR4, c[0x0][0x890] ;  /* 0x00011200ff0477ac */ /* 0x000ee20008000a00 */
[----:B------:R-:W-:Y:S02]  /*0030*/  PRMT R96, RZ, 0x7610, R96 ;  /* 0x00007610ff607816 */ /* 0x000fe40000000060 */
[----:B------:R-:W-:Y:S01]  /*0040*/  ELECT P5, URZ, PT ;  /* 0x0000000000ff782f */ /* 0x000fe200038a0000 */
[----:B------:R-:W4:Y:S01]  /*0050*/  LDCU.64 UR46, c[0x0][0x358] ;  /* 0x00006b00ff2e77ac */ /* 0x000f220008000a00 */
[----:B---3--:R-:W-:-:S04]  /*0060*/  UISETP.NE.U32.AND UP0, UPT, UR4, URZ, UPT ;  /* 0x000000ff0400728c */ /* 0x008fc8000bf05070 */
[----:B------:R-:W-:Y:S01]  /*0070*/  UISETP.NE.AND.EX UP0, UPT, UR5, URZ, UPT, UP0 ;  /* 0x000000ff0500728c */ /* 0x000fe2000bf05300 */
[----:B--2---:R-:W-:-:S05]  /*0080*/  SHF.R.U32.HI R101, RZ, 0x5, R108 ;  /* 0x00000005ff657819 */ /* 0x004fca000001166c */
[----:B------:R-:W2:Y:S02]  /*0090*/  SHFL.IDX PT, R0, R101, RZ, 0x1f ;  /* 0x00001fff65007589 */ /* 0x000ea400000e0000 */
[----:B--2---:R-:W-:Y:S01]  /*00a0*/  R2UR UR8, R0 ;  /* 0x00000000000872ca */ /* 0x004fe200000e0000 */
[----:B-1--4-:R-:W-:-:S14]  /*00b0*/  BRA.U UP0, `(.L_x_0) ;  /* 0x00000001002c7547 */ /* 0x012fdc000b800000 */
[----:B------:R-:W1:Y:S02]  /*00c0*/  LDCU.64 UR6, c[0x0][0x888] ;  /* 0x00011100ff0677ac */ /* 0x000e640008000a00 */
[----:B-1----:R-:W-:-:S04]  /*00d0*/  UISETP.NE.U32.AND UP0, UPT, UR6, URZ, UPT ;  /* 0x000000ff0600728c */ /* 0x002fc8000bf05070 */
[----:B------:R-:W-:-:S09]  /*00e0*/  UISETP.NE.AND.EX UP0, UPT, UR7, URZ, UPT, UP0 ;  /* 0x000000ff0700728c */ /* 0x000fd2000bf05300 */
[----:B------:R-:W-:Y:S05]  /*00f0*/  BRA.U !UP0, `(.L_x_1) ;  /* 0x0000000108107547 */ /* 0x000fea000b800000 */
[----:B------:R-:W1:Y:S02]  /*0100*/  LDC.64 R2, c[0x0][0x888] ;  /* 0x00022200ff027b82 */ /* 0x000e640000000a00 */
[----:B-1----:R1:W5:Y:S01]  /*0110*/  LDG.E R49, desc[UR46][R2.64] ;  /* 0x0000002e02317981 */ /* 0x002362000c1e1900 */
[----:B------:R-:W-:Y:S01]  /*0120*/  HFMA2 R96, -RZ, RZ, 0, 5.9604644775390625e-08 ;  /* 0x00000001ff607431 */ /* 0x000fe200000001ff */
[----:B------:R-:W-:Y:S05]  /*0130*/  BRA `(.L_x_0) ;  /* 0x00000000000c7947 */ /* 0x000fea0003800000 */
.L_x_1:
[----:B------:R-:W1:Y:S01]  /*0140*/  LDCU UR6, c[0x0][0x880] ;  /* 0x00011000ff0677ac */ /* 0x000e620008000800 */
[----:B------:R-:W-:Y:S01]  /*0150*/  HFMA2 R96, -RZ, RZ, 0, 5.9604644775390625e-08 ;  /* 0x00000001ff607431 */ /* 0x000fe200000001ff */
[----:B-1----:R-:W-:-:S07]  /*0160*/  MOV R49, UR6 ;  /* 0x0000000600317c02 */ /* 0x002fce0008000f00 */
.L_x_0:
[----:B------:R-:W2:Y:S02]  /*0170*/  LDCU.64 UR6, c[0x0][0x8b0] ;  /* 0x00011600ff0677ac */ /* 0x000ea40008000a00 */
[----:B--2---:R-:W-:-:S04]  /*0180*/  UISETP.NE.U32.AND UP0, UPT, UR6, URZ, UPT ;  /* 0x000000ff0600728c */ /* 0x004fc8000bf05070 */
[----:B------:R-:W-:-:S09]  /*0190*/  UISETP.NE.AND.EX UP0, UPT, UR7, URZ, UPT, UP0 ;  /* 0x000000ff0700728c */ /* 0x000fd2000bf05300 */
[----:B------:R-:W-:Y:S05]  /*01a0*/  BRA.U UP0, `(.L_x_2) ;  /* 0x0000000100247547 */ /* 0x000fea000b800000 */
[----:B------:R-:W2:Y:S02]  /*01b0*/  LDCU.64 UR6, c[0x0][0x8a8] ;  /* 0x00011500ff0677ac */ /* 0x000ea40008000a00 */
[----:B--2---:R-:W-:-:S04]  /*01c0*/  UISETP.NE.U32.AND UP0, UPT, UR6, URZ, UPT ;  /* 0x000000ff0600728c */ /* 0x004fc8000bf05070 */
[----:B------:R-:W-:-:S09]  /*01d0*/  UISETP.NE.AND.EX UP0, UPT, UR7, URZ, UPT, UP0 ;  /* 0x000000ff0700728c */ /* 0x000fd2000bf05300 */
[----:B------:R-:W-:Y:S05]  /*01e0*/  BRA.U !UP0, `(.L_x_3) ;  /* 0x00000001080c7547 */ /* 0x000fea000b800000 */
[----:B-1----:R-:W1:Y:S02]  /*01f0*/  LDC.64 R2, c[0x0][0x8a8] ;  /* 0x00022a00ff027b82 */ /* 0x002e640000000a00 */
[----:B-1----:R2:W5:Y:S01]  /*0200*/  LDG.E R47, desc[UR46][R2.64] ;  /* 0x0000002e022f7981 */ /* 0x002562000c1e1900 */
[----:B------:R-:W-:Y:S05]  /*0210*/  BRA `(.L_x_2) ;  /* 0x0000000000087947 */ /* 0x000fea0003800000 */
.L_x_3:
[----:B------:R-:W2:Y:S02]  /*0220*/  LDCU UR6, c[0x0][0x8a0] ;  /* 0x00011400ff0677ac */ /* 0x000ea40008000800 */
[----:B--2---:R-:W-:Y:S02]  /*0230*/  MOV R47, UR6 ;  /* 0x00000006002f7c02 */ /* 0x004fe40008000f00 */
.L_x_2:
[----:B------:R-:W-:Y:S01]  /*0240*/  IMAD.U32 R0, RZ, RZ, UR8 ;  /* 0x00000008ff007e24 */ /* 0x000fe2000f8e00ff */
[----:B------:R-:W-:Y:S04]  /*0250*/  BSSY.RECONVERGENT B0, `(.L_x_4) ;  /* 0x000000c000007945 */ /* 0x000fe80003800200 */
[C---:B------:R-:W-:Y:S02]  /*0260*/  ISETP.NE.OR P1, PT, R0.reuse, 0x1, !P5 ;  /* 0x000000010000780c */ /* 0x040fe40006f25670 */
[----:B------:R-:W-:-:S11]  /*0270*/  ISETP.NE.OR P0, PT, R0, 0x3, !P5 ;  /* 0x000000030000780c */ /* 0x000fd60006f05670 */
[----:B------:R-:W-:Y:S05]  /*0280*/  @P1 BRA `(.L_x_5) ;  /* 0x0000000000201947 */ /* 0x000fea0003800000 */
[----:B------:R-:W3:Y:S02]  /*0290*/  LDCU.64 UR6, c[0x0][0x348] ;  /* 0x00006900ff0677ac */ /* 0x000ee40008000a00 */
[----:B---3--:R-:W-:Y:S02]  /*02a0*/  UIADD3 UR10, UP1, UPT, UR6, 0x80, URZ ;  /* 0x00000080060a7890 */ /* 0x008fe4000ff3e0ff */
[----:B------:R-:W-:Y:S02]  /*02b0*/  UIADD3 UR6, UP0, UPT, UR6, 0x180, URZ ;  /* 0x0000018006067890 */ /* 0x000fe4000ff1e0ff */
[----:B------:R-:W-:Y:S02]  /*02c0*/  UIADD3.X UR11, UPT, UPT, URZ, UR7, URZ, UP1, !UPT ;  /* 0x00000007ff0b7290 */ /* 0x000fe40008ffe4ff */
[----:B------:R-:W-:-:S07]  /*02d0*/  UIADD3.X UR7, UPT, UPT, URZ, UR7, URZ, UP0, !UPT ;  /* 0x00000007ff077290 */ /* 0x000fce00087fe4ff */
[----:B------:R3:W-:Y:S02]  /*02e0*/  UTMACCTL.PF [UR10] ;  /* 0x000000000a0079b9 */ /* 0x0007e40008040000 */
[----:B------:R3:W-:Y:S02]  /*02f0*/  UTMACCTL.PF [UR6] ;  /* 0x00000000060079b9 */ /* 0x0007e40008040000 */
[----:B---3--:R-:W-:Y:S01]  /*0300*/  NOP ;  /* 0x0000000000007918 */ /* 0x008fe20000000000 */
.L_x_5:
[----:B------:R-:W-:Y:S05]  /*0310*/  BSYNC.RECONVERGENT B0 ;  /* 0x0000000000007941 */ /* 0x000fea0003800200 */
.L_x_4:
[----:B------:R-:W-:Y:S04]  /*0320*/  BSSY.RECONVERGENT B0, `(.L_x_6) ;  /* 0x000000a000007945 */ /* 0x000fe80003800200 */
        /* <DEDUP_REMOVED lines=9> */
.L_x_7:
[----:B------:R-:W-:Y:S05]  /*03c0*/  BSYNC.RECONVERGENT B0 ;  /* 0x0000000000007941 */ /* 0x000fea0003800200 */
.L_x_6:
[----:B------:R-:W3:Y:S01]  /*03d0*/  LDCU.64 UR6, c[0x0][0x888] ;  /* 0x00011100ff0677ac */ /* 0x000ee20008000a00 */
[----:B------:R-:W-:Y:S02]  /*03e0*/  UISETP.EQ.U32.AND UP1, UPT, UR4, URZ, UPT ;  /* 0x000000ff0400728c */ /* 0x000fe4000bf22070 */
[----:B------:R-:W-:Y:S02]  /*03f0*/  UPLOP3.LUT UP2, UPT, UPT, UPT, UPT, 0x80, 0x8 ;  /* 0x000000000008789c */ /* 0x000fe40003f4f070 */
[----:B---3--:R-:W-:-:S04]  /*0400*/  UISETP.NE.U32.AND UP0, UPT, UR6, URZ, UPT ;  /* 0x000000ff0600728c */ /* 0x008fc8000bf05070 */
[----:B------:R-:W-:-:S04]  /*0410*/  UISETP.NE.AND.EX UP0, UPT, UR7, URZ, UPT, UP0 ;  /* 0x000000ff0700728c */ /* 0x000fc8000bf05300 */
[----:B------:R-:W-:-:S04]  /*0420*/  UISETP.EQ.OR.EX UP3, UPT, UR5, URZ, !UP0, UP1 ;  /* 0x000000ff0500728c */ /* 0x000fc8000c762710 */
[----:B------:R-:W-:-:S05]  /*0430*/  UP2UR UR50, UPR, URZ, 0x8 ;  /* 0x00000008ff327883 */ /* 0x000fca0008000000 */
[----:B------:R-:W-:Y:S07]  /*0440*/  BRA.U !UP3, `(.L_x_8) ;  /* 0x000000010b207547 */ /* 0x000fee000b800000 */
[----:B------:R-:W-:Y:S01]  /*0450*/  UISETP.NE.U32.AND UP2, UPT, UR4, URZ, UPT ;  /* 0x000000ff0400728c */ /* 0x000fe2000bf45070 */
[----:B-----5:R-:W-:Y:S01]  /*0460*/  FSETP.NEU.AND P0, PT, R49, RZ, PT ;  /* 0x000000ff3100720b */ /* 0x020fe20003f0d000 */
[----:B------:R-:W-:Y:S02]  /*0470*/  USEL UR4, URZ, 0xffffffff, UP0 ;  /* 0xffffffffff047887 */ /* 0x000fe40008000000 */
[----:B------:R-:W-:-:S10]  /*0480*/  UISETP.NE.AND.EX UP2, UPT, UR5, URZ, UPT, UP2 ;  /* 0x000000ff0500728c */ /* 0x000fd4000bf45320 */
[----:B------:R-:W-:Y:S01]  /*0490*/  VOTEU.ANY UP1, P0 ;  /* 0x0000000000ff7886 */ /* 0x000fe20000020100 */
[----:B------:R-:W-:-:S04]  /*04a0*/  @!UP2 USEL UR4, URZ, 0xffffffff, UP1 ;  /* 0xffffffffff04a887 */ /* 0x000fc80008800000 */
[----:B------:R-:W-:-:S04]  /*04b0*/  ULOP3.LUT UR4, UR4, 0x1, URZ, 0xc0, !UPT ;  /* 0x0000000104047892 */ /* 0x000fc8000f8ec0ff */
[----:B------:R-:W-:-:S11]  /*04c0*/  UISETP.NE.U32.AND UP2, UPT, UR4, 0x1, UPT ;  /* 0x000000010400788c */ /* 0x000fd6000bf45070 */
.L_x_8:
[----:B-12---:R-:W1:Y:S01]  /*04d0*/  SHFL.IDX PT, R2, R101, RZ, 0x1f ;  /* 0x00001fff65027589 */ /* 0x006e6200000e0000 */
[----:B------:R-:W-:-:S04]  /*04e0*/  UISETP.NE.AND UP1, UPT, UR8, 0x2, UPT ;  /* 0x000000020800788c */ /* 0x000fc8000bf25270 */
[----:B------:R-:W-:Y:S01]  /*04f0*/  USEL UR6, URZ, 0x1, UP1 ;  /* 0x00000001ff067887 */ /* 0x000fe20008800000 */
[----:B-1----:R-:W-:-:S13]  /*0500*/  ISETP.NE.AND P0, PT, R2, RZ, PT ;  /* 0x000000ff0200720c */ /* 0x002fda0003f05270 */
[----:B------:R-:W-:Y:S05]  /*0510*/  @P0 BRA `(.L_x_9) ;  /* 0x0000000000380947 */ /* 0x000fea0003800000 */
[----:B------:R-:W1:Y:S01]  /*0520*/  S2UR UR5, SR_CgaCtaId ;  /* 0x00000000000579c3 */ /* 0x000e620000008800 */
[----:B------:R-:W-:Y:S01]  /*0530*/  UMOV UR7, 0x400 ;  /* 0x0000040000077882 */ /* 0x000fe20000000000 */
[----:B------:R-:W-:Y:S01]  /*0540*/  UMOV UR4, 0x1 ;  /* 0x0000000100047882 */ /* 0x000fe20000000000 */
[----:B------:R-:W-:Y:S01]  /*0550*/  ELECT P0, URZ, PT ;  /* 0x0000000000ff782f */ /* 0x000fe20003800000 */
[----:B------:R-:W-:-:S04]  /*0560*/  UIADD3 UR10, UPT, UPT, -UR4, 0x100000, URZ ;  /* 0x00100000040a7890 */ /* 0x000fc8000fffe1ff */
[----:B------:R-:W-:Y:S02]  /*0570*/  USHF.L.U32 UR11, UR10, 0xb, URZ ;  /* 0x0000000b0a0b7899 */ /* 0x000fe400080006ff */
[----:B------:R-:W-:Y:S02]  /*0580*/  USHF.L.U32 UR10, UR10, 0x1, URZ ;  /* 0x000000010a0a7899 */ /* 0x000fe400080006ff */
[----:B-1----:R-:W-:Y:S01]  /*0590*/  ULEA UR5, UR5, UR7, 0x18 ;  /* 0x0000000705057291 */ /* 0x002fe2000f8ec0ff */
[----:B------:R-:W1:Y:S11]  /*05a0*/  FENCE.VIEW.ASYNC.S ;  /* 0x00000000000073c6 */ /* 0x000e760000000000 */
[----:B-1----:R1:W2:Y:S01]  /*05b0*/  SYNCS.EXCH.64 URZ, [UR5], UR10 ;  /* 0x0000000a05ff75b2 */ /* 0x0022a20008000100 */
[----:B------:R1:W3:Y:S01]  /*05c0*/  SYNCS.EXCH.64 URZ, [UR5+0x10], UR10 ;  /* 0x0000100a05ff75b2 */ /* 0x0002e20008000100 */
[----:B------:R1:W4:Y:S01]  /*05d0*/  SYNCS.EXCH.64 URZ, [UR5+0x8], UR10 ;  /* 0x0000080a05ff75b2 */ /* 0x0003220008000100 */
[----:B------:R1:W1:Y:S01]  /*05e0*/  SYNCS.EXCH.64 URZ, [UR5+0x18], UR10 ;  /* 0x0000180a05ff75b2 */ /* 0x0002620008000100 */
[----:B------:R-:W-:Y:S01]  /*05f0*/  NOP ;  /* 0x0000000000007918 */ /* 0x000fe20000000000 */
.L_x_9:
[----:B------:R-:W2:Y:S01]  /*0600*/  SHFL.IDX PT, R2, R101, RZ, 0x1f ;  /* 0x00001fff65027589 */ /* 0x000ea200000e0000 */
[----:B------:R-:W-:Y:S01]  /*0610*/  NOP ;  /* 0x0000000000007918 */ /* 0x000fe20000000000 */
[----:B--2---:R-:W-:-:S13]  /*0620*/  ISETP.NE.AND P0, PT, R2, 0x1, PT ;  /* 0x000000010200780c */ /* 0x004fda0003f05270 */
[----:B------:R-:W-:Y:S05]  /*0630*/  @P0 BRA `(.L_x_10) ;  /* 0x0000000000580947 */ /* 0x000fea0003800000 */
[----:B------:R-:W2:Y:S01]  /*0640*/  S2UR UR7, SR_CgaCtaId ;  /* 0x00000000000779c3 */ /* 0x000ea20000008800 */
[----:B------:R-:W-:Y:S01]  /*0650*/  UMOV UR9, 0x400 ;  /* 0x0000040000097882 */ /* 0x000fe20000000000 */
[----:B-1----:R-:W-:Y:S01]  /*0660*/  UMOV UR5, 0x20 ;  /* 0x0000002000057882 */ /* 0x002fe20000000000 */
[----:B------:R-:W-:Y:S01]  /*0670*/  UMOV UR4, 0x80 ;  /* 0x0000008000047882 */ /* 0x000fe20000000000 */
[----:B------:R-:W-:-:S04]  /*0680*/  UIADD3 UR10, UPT, UPT, -UR5, 0x100000, URZ ;  /* 0x00100000050a7890 */ /* 0x000fc8000fffe1ff */
[----:B------:R-:W-:Y:S02]  /*0690*/  USHF.L.U32 UR11, UR10, 0xb, URZ ;  /* 0x0000000b0a0b7899 */ /* 0x000fe400080006ff */
[----:B------:R-:W-:Y:S02]  /*06a0*/  USHF.L.U32 UR10, UR10, 0x1, URZ ;  /* 0x000000010a0a7899 */ /* 0x000fe400080006ff */
[----:B------:R-:W-:-:S04]  /*06b0*/  UIADD3 UR4, UPT, UPT, -UR4, 0x100000, URZ ;  /* 0x0010000004047890 */ /* 0x000fc8000fffe1ff */
[----:B------:R-:W-:Y:S02]  /*06c0*/  USHF.L.U32 UR5, UR4, 0xb, URZ ;  /* 0x0000000b04057899 */ /* 0x000fe400080006ff */
[----:B------:R-:W-:Y:S01]  /*06d0*/  USHF.L.U32 UR4, UR4, 0x1, URZ ;  /* 0x0000000104047899 */ /* 0x000fe200080006ff */
[----:B------:R-:W-:Y:S01]  /*06e0*/  ELECT P0, URZ, PT ;  /* 0x0000000000ff782f */ /* 0x000fe20003800000 */
[----:B--2---:R-:W-:Y:S01]  /*06f0*/  ULEA UR7, UR7, UR9, 0x18 ;  /* 0x0000000907077291 */ /* 0x004fe2000f8ec0ff */
[----:B------:R-:W1:Y:S11]  /*0700*/  FENCE.VIEW.ASYNC.S ;  /* 0x00000000000073c6 */ /* 0x000e760000000000 */
[----:B-1----:R2:W1:Y:S01]  /*0710*/  SYNCS.EXCH.64 URZ, [UR7+0x20], UR10 ;  /* 0x0000200a07ff75b2 */ /* 0x0024620008000100 */
[----:B------:R2:W1:Y:S01]  /*0720*/  SYNCS.EXCH.64 URZ, [UR7+0x40], UR4 ;  /* 0x0000400407ff75b2 */ /* 0x0004620008000100 */
[----:B------:R2:W1:Y:S01]  /*0730*/  SYNCS.EXCH.64 URZ, [UR7+0x28], UR10 ;  /* 0x0000280a07ff75b2 */ /* 0x0004620008000100 */
[----:B------:R2:W1:Y:S01]  /*0740*/  SYNCS.EXCH.64 URZ, [UR7+0x48], UR4 ;  /* 0x0000480407ff75b2 */ /* 0x0004620008000100 */
[----:B------:R2:W1:Y:S01]  /*0750*/  SYNCS.EXCH.64 URZ, [UR7+0x30], UR10 ;  /* 0x0000300a07ff75b2 */ /* 0x0004620008000100 */
[----:B------:R2:W1:Y:S01]  /*0760*/  SYNCS.EXCH.64 URZ, [UR7+0x50], UR4 ;  /* 0x0000500407ff75b2 */ /* 0x0004620008000100 */
[----:B------:R2:W1:Y:S01]  /*0770*/  SYNCS.EXCH.64 URZ, [UR7+0x38], UR10 ;  /* 0x0000380a07ff75b2 */ /* 0x0004620008000100 */
[----:B------:R2:W1:Y:S02]  /*0780*/  SYNCS.EXCH.64 URZ, [UR7+0x58], UR4 ;  /* 0x0000580407ff75b2 */ /* 0x0004640008000100 */
[----:B--2---:R-:W-:Y:S01]  /*0790*/  NOP ;  /* 0x0000000000007918 */ /* 0x004fe20000000000 */
.L_x_10:
[----:B------:R-:W2:Y:S01]  /*07a0*/  SHFL.IDX PT, R2, R101, RZ, 0x1f ;  /* 0x00001fff65027589 */ /* 0x000ea200000e0000 */
[----:B------:R-:W-:Y:S01]  /*07b0*/  NOP ;  /* 0x0000000000007918 */ /* 0x000fe20000000000 */
[----:B--2---:R-:W-:-:S13]  /*07c0*/  ISETP.NE.AND P0, PT, R2, 0x3, PT ;  /* 0x000000030200780c */ /* 0x004fda0003f05270 */
[----:B------:R-:W-:Y:S05]  /*07d0*/  @P0 BRA `(.L_x_11) ;  /* 0x0000000000300947 */ /* 0x000fea0003800000 */
[----:B-1----:R-:W1:Y:S01]  /*07e0*/  S2UR UR5, SR_CgaCtaId ;  /* 0x00000000000579c3 */ /* 0x002e620000008800 */
        /* <DEDUP_REMOVED lines=8> */
[----:B-1----:R2:W1:Y:S01]  /*0870*/  SYNCS.EXCH.64 URZ, [UR5+0x60], UR10 ;  /* 0x0000600a05ff75b2 */ /* 0x0024620008000100 */
[----:B------:R2:W1:Y:S02]  /*0880*/  SYNCS.EXCH.64 URZ, [UR5+0x68], UR10 ;  /* 0x0000680a05ff75b2 */ /* 0x0004640008000100 */
[----:B--2---:R-:W-:Y:S01]  /*0890*/  NOP ;  /* 0x0000000000007918 */ /* 0x004fe20000000000 */
.L_x_11:
[----:B------:R-:W2:Y:S01]  /*08a0*/  SHFL.IDX PT, R2, R101, RZ, 0x1f ;  /* 0x00001fff65027589 */ /* 0x000ea200000e0000 */
[----:B------:R-:W-:Y:S01]  /*08b0*/  NOP ;  /* 0x0000000000007918 */ /* 0x000fe20000000000 */
[----:B--2---:R-:W-:-:S13]  /*08c0*/  ISETP.NE.AND P0, PT, R2, 0x4, PT ;  /* 0x000000040200780c */ /* 0x004fda0003f05270 */
[----:B------:R-:W-:Y:S05]  /*08d0*/  @P0 BRA `(.L_x_12) ;  /* 0x00000000004c0947 */ /* 0x000fea0003800000 */
[----:B-1----:R-:W1:Y:S01]  /*08e0*/  S2UR UR5, SR_CgaCtaId ;  /* 0x00000000000579c3 */ /* 0x002e620000008800 */
[----:B------:R-:W-:Y:S01]  /*08f0*/  UMOV UR9, 0x100 ;  /* 0x0000010000097882 */ /* 0x000fe20000000000 */
[----:B------:R-:W-:Y:S01]  /*0900*/  UMOV UR7, 0x400 ;  /* 0x0000040000077882 */ /* 0x000fe20000000000 */
[----:B------:R-:W-:Y:S01]  /*0910*/  USEL UR9, UR9, 0xe0, UP2 ;  /* 0x000000e009097887 */ /* 0x000fe20009000000 */
[----:B------:R-:W-:Y:S01]  /*0920*/  UMOV UR4, 0x1 ;  /* 0x0000000100047882 */ /* 0x000fe20000000000 */
[----:B------:R-:W-:Y:S01]  /*0930*/  ELECT P0, URZ, PT ;  /* 0x0000000000ff782f */ /* 0x000fe20003800000 */
[----:B------:R-:W-:-:S04]  /*0940*/  UIADD3 UR10, UPT, UPT, -UR4, 0x100000, URZ ;  /* 0x00100000040a7890 */ /* 0x000fc8000fffe1ff */
[----:B------:R-:W-:Y:S02]  /*0950*/  USHF.L.U32 UR11, UR10, 0xb, URZ ;  /* 0x0000000b0a0b7899 */ /* 0x000fe400080006ff */
[----:B------:R-:W-:Y:S02]  /*0960*/  USHF.L.U32 UR10, UR10, 0x1, URZ ;  /* 0x000000010a0a7899 */ /* 0x000fe400080006ff */
[----:B------:R-:W-:-:S04]  /*0970*/  UIADD3 UR12, UPT, UPT, -UR9, 0x100000, URZ ;  /* 0x00100000090c7890 */ /* 0x000fc8000fffe1ff */
[----:B------:R-:W-:Y:S02]  /*0980*/  USHF.L.U32 UR13, UR12, 0xb, URZ ;  /* 0x0000000b0c0d7899 */ /* 0x000fe400080006ff */
[----:B------:R-:W-:Y:S02]  /*0990*/  USHF.L.U32 UR12, UR12, 0x1, URZ ;  /* 0x000000010c0c7899 */ /* 0x000fe400080006ff */
[----:B-1----:R-:W-:Y:S01]  /*09a0*/  ULEA UR5, UR5, UR7, 0x18 ;  /* 0x0000000705057291 */ /* 0x002fe2000f8ec0ff */
[----:B------:R-:W1:Y:S11]  /*09b0*/  FENCE.VIEW.ASYNC.S ;  /* 0x00000000000073c6 */ /* 0x000e760000000000 */
[----:B-1----:R2:W1:Y:S01]  /*09c0*/  SYNCS.EXCH.64 URZ, [UR5+0x70], UR10 ;  /* 0x0000700a05ff75b2 */ /* 0x0024620008000100 */
[----:B------:R2:W1:Y:S01]  /*09d0*/  SYNCS.EXCH.64 URZ, [UR5+0x80], UR12 ;  /* 0x0000800c05ff75b2 */ /* 0x0004620008000100 */
[----:B------:R2:W1:Y:S01]  /*09e0*/  SYNCS.EXCH.64 URZ, [UR5+0x78], UR10 ;  /* 0x0000780a05ff75b2 */ /* 0x0004620008000100 */
[----:B------:R2:W1:Y:S02]  /*09f0*/  SYNCS.EXCH.64 URZ, [UR5+0x88], UR12 ;  /* 0x0000880c05ff75b2 */ /* 0x0004640008000100 */
[----:B--2---:R-:W-:Y:S01]  /*0a00*/  NOP ;  /* 0x0000000000007918 */ /* 0x004fe20000000000 */
.L_x_12:
        /* <DEDUP_REMOVED lines=26> */
.L_x_13:
        /* <DEDUP_REMOVED lines=18> */
.L_x_14:
[----:B-1----:R-:W1:Y:S01]  /*0cd0*/  S2UR UR5, SR_CTAID.X ;  /* 0x00000000000579c3 */ /* 0x002e620000002500 */
[----:B------:R-:W-:-:S05]  /*0ce0*/  CS2R.32 R95, SR_CgaSize ;  /* 0x00000000005f7805 */ /* 0x000fca0000008a00 */
[----:B------:R-:W-:-:S05]  /*0cf0*/  IMAD R95, R95, -0xa0, RZ ;  /* 0xffffff605f5f7824 */ /* 0x000fca00078e02ff */
[----:B------:R-:W-:-:S14]  /*0d00*/  R2UR UR9, R95 ;  /* 0x000000005f0972ca */ /* 0x000fdc00000e0000 */
[----:B------:R-:W2:Y:S01]  /*0d10*/  LDCU UR9, c[0x0][UR9+0x2b0] ;  /* 0x00005600090977ac */ /* 0x000ea20008000800 */
[----:B------:R-:W-:Y:S01]  /*0d20*/  NOP ;  /* 0x0000000000007918 */ /* 0x000fe20000000000 */
[----:B------:R-:W-:-:S05]  /*0d30*/  CS2R.32 R95, SR_CgaSize ;  /* 0x00000000005f7805 */ /* 0x000fca0000008a00 */
[----:B------:R-:W-:-:S05]  /*0d40*/  IMAD R95, R95, -0xa0, RZ ;  /* 0xffffff605f5f7824 */ /* 0x000fca00078e02ff */
[----:B------:R-:W-:-:S14]  /*0d50*/  R2UR UR7, R95 ;  /* 0x000000005f0772ca */ /* 0x000fdc00000e0000 */
[----:B------:R-:W3:Y:S01]  /*0d60*/  LDCU UR7, c[0x0][UR7+0x2b4] ;  /* 0x00005680070777ac */ /* 0x000ee20008000800 */
[----:B------:R-:W4:Y:S08]  /*0d70*/  S2UR UR4, SR_CTAID.Y ;  /* 0x00000000000479c3 */ /* 0x000f300000002600 */
[----:B------:R-:W3:Y:S01]  /*0d80*/  LDC R10, c[0x0][0xb24] ;  /* 0x0002c900ff0a7b82 */ /* 0x000ee20000000800 */
[----:B-1----:R-:W-:-:S02]  /*0d90*/  I2FP.F32.U32 R95, UR5 ;  /* 0x00000005005f7c45 */ /* 0x002fc40008201000 */
[----:B------:R-:W-:-:S05]  /*0da0*/  CS2R.32 R3, SR_CgaSize ;  /* 0x0000000000037805 */ /* 0x000fca0000008a00 */
[----:B------:R-:W-:-:S06]  /*0db0*/  IMAD R3, R3, -0xa0, RZ ;  /* 0xffffff6003037824 */ /* 0x000fcc00078e02ff */
[----:B------:R-:W1:Y:S01]  /*0dc0*/  LDC R3, c[0x0][R3+0x2a0] ;  /* 0x0000a80003037b82 */ /* 0x000e620000000800 */
[----:B------:R-:W-:Y:S01]  /*0dd0*/  MOV R15, UR5 ;  /* 0x00000005000f7c02 */ /* 0x000fe20008000f00 */
[----:B--2---:R-:W-:Y:S01]  /*0de0*/  FMUL R95, R95, UR9 ;  /* 0x000000095f5f7c20 */ /* 0x004fe20008400000 */
[----:B----4-:R-:W-:Y:S02]  /*0df0*/  I2FP.F32.U32 R94, UR4 ;  /* 0x00000004005e7c45 */ /* 0x010fe40008201000 */
[----:B------:R-:W-:-:S05]  /*0e00*/  CS2R.32 R2, SR_CgaSize ;  /* 0x0000000000027805 */ /* 0x000fca0000008a00 */
[----:B------:R-:W-:-:S06]  /*0e10*/  IMAD R2, R2, -0xa0, RZ ;  /* 0xffffff6002027824 */ /* 0x000fcc00078e02ff */
[----:B------:R-:W2:Y:S01]  /*0e20*/  LDC R2, c[0x0][R2+0x2a4] ;  /* 0x0000a90002027b82 */ /* 0x000ea20000000800 */
[----:B------:R-:W-:Y:S01]  /*0e30*/  MOV R14, UR4 ;  /* 0x00000004000e7c02 */ /* 0x000fe20008000f00 */
[----:B------:R-:W4:Y:S01]  /*0e40*/  F2I.U32.TRUNC.NTZ R95, R95 ;  /* 0x0000005f005f7305 */ /* 0x000f22000020f000 */
[----:B---3--:R-:W-:-:S05]  /*0e50*/  FMUL R94, R94, UR7 ;  /* 0x000000075e5e7c20 */ /* 0x008fca0008400000 */
[----:B------:R-:W-:Y:S01]  /*0e60*/  BAR.SYNC.DEFER_BLOCKING 0x0 ;  /* 0x0000000000007b1d */ /* 0x000fe20000010000 */
[----:B------:R-:W-:-:S05]  /*0e70*/  ISETP.GE.AND P0, PT, R10, 0x1, PT ;  /* 0x000000010a00780c */ /* 0x000fca0003f06270 */
[----:B------:R-:W3:Y:S02]  /*0e80*/  F2I.U32.TRUNC.NTZ R94, R94 ;  /* 0x0000005e005e7305 */ /* 0x000ee4000020f000 */
[----:B------:R-:W2:Y:S01]  /*0e90*/  S2UR UR36, SR_CTAID.Z ;  /* 0x00000000002479c3 */ /* 0x000ea20000002700 */
[----:B----4-:R-:W-:-:S05]  /*0ea0*/  IADD3 R95, PT, PT, -R95, RZ, RZ ;  /* 0x000000ff5f5f7210 */ /* 0x010fca0007ffe1ff */
[----:B-1----:R-:W-:Y:S01]  /*0eb0*/  IMAD R95, R3, R95, UR5 ;  /* 0x00000005035f7e24 */ /* 0x002fe2000f8e025f */
[----:B---3--:R-:W-:-:S05]  /*0ec0*/  IADD3 R94, PT, PT, -R94, RZ, RZ ;  /* 0x000000ff5e5e7210 */ /* 0x008fca0007ffe1ff */
[----:B--2---:R-:W-:Y:S01]  /*0ed0*/  IMAD R94, R2, R94, UR4 ;  /* 0x00000004025e7e24 */ /* 0x004fe2000f8e025e */
[----:B------:R-:W-:Y:S06]  /*0ee0*/  @!P0 BRA `(.L_x_15) ;  /* 0x0000000000b88947 */ /* 0x000fec0003800000 */
[----:B------:R-:W1:Y:S01]  /*0ef0*/  LDC.64 R4, c[0x0][0xb18] ;  /* 0x0002c600ff047b82 */ /* 0x000e620000000a00 */
[----:B------:R-:W-:-:S07]  /*0f00*/  ISETP.NE.AND P0, PT, R10, 0x1, PT ;  /* 0x000000010a00780c */ /* 0x000fce0003f05270 */
[----:B------:R-:W2:Y:S08]  /*0f10*/  LDC R9, c[0x0][0xb0c] ;  /* 0x0002c300ff097b82 */ /* 0x000eb00000000800 */
[----:B------:R-:W3:Y:S08]  /*0f20*/  LDC R12, c[0x0][0x370] ;  /* 0x0000dc00ff0c7b82 */ /* 0x000ef00000000800 */
[----:B------:R-:W4:Y:S01]  /*0f30*/  LDC R11, c[0x0][0x374] ;  /* 0x0000dd00ff0b7b82 */ /* 0x000f220000000800 */
[----:B-1----:R-:W-:-:S07]  /*0f40*/  ISETP.NE.AND P1, PT, R4, 0x1, PT ;  /* 0x000000010400780c */ /* 0x002fce0003f25270 */
[----:B------:R-:W3:Y:S01]  /*0f50*/  LDC.64 R6, c[0x0][0xb10] ;  /* 0x0002c400ff067b82 */ /* 0x000ee20000000a00 */
[----:B--2---:R-:W-:-:S07]  /*0f60*/  ISETP.NE.AND P2, PT, R9, 0x1, PT ;  /* 0x000000010900780c */ /* 0x004fce0003f45270 */
[----:B------:R-:W1:Y:S08]  /*0f70*/  LDC R8, c[0x0][0xb20] ;  /* 0x0002c800ff087b82 */ /* 0x000e700000000800 */
[----:B------:R-:W2:Y:S01]  /*0f80*/  LDC.64 R2, c[0x0][0xb28] ;  /* 0x0002ca00ff027b82 */ /* 0x000ea20000000a00 */
[----:B----4-:R-:W-:-:S04]  /*0f90*/  IMAD.HI.U32 R13, R11, R5, RZ ;  /* 0x000000050b0d7227 */ /* 0x010fc800078e00ff */
[----:B------:R-:W-:-:S04]  /*0fa0*/  IMAD.HI.U32 R5, R14, R5, RZ ;  /* 0x000000050e057227 */ /* 0x000fc800078e00ff */
[----:B---3--:R-:W-:-:S05]  /*0fb0*/  IMAD.HI.U32 R16, R12, R6, RZ ;  /* 0x000000060c107227 */ /* 0x008fca00078e00ff */
[-C--:B------:R-:W-:Y:S01]  /*0fc0*/  @P2 SHF.R.U32.HI R12, RZ, R7.reuse, R16 ;  /* 0x00000007ff0c2219 */ /* 0x080fe20000011610 */
[----:B------:R-:W-:Y:S01]  /*0fd0*/  IMAD.HI.U32 R16, R15, R6, RZ ;  /* 0x000000060f107227 */ /* 0x000fe200078e00ff */
[-C--:B-1----:R-:W-:Y:S02]  /*0fe0*/  @P1 SHF.R.U32.HI R11, RZ, R8.reuse, R13 ;  /* 0x00000008ff0b1219 */ /* 0x082fe4000001160d */
[----:B------:R-:W-:Y:S02]  /*0ff0*/  SHF.R.U32.HI R5, RZ, R8, R5 ;  /* 0x00000008ff057219 */ /* 0x000fe40000011605 */
[----:B------:R-:W-:Y:S02]  /*1000*/  SHF.R.U32.HI R16, RZ, R7, R16 ;  /* 0x00000007ff107219 */ /* 0x000fe40000011610 */
[----:B------:R-:W-:Y:S01]  /*1010*/  SEL R5, R14, R5, !P1 ;  /* 0x000000050e057207 */ /* 0x000fe20004800000 */
[----:B--2---:R-:W-:Y:S01]  /*1020*/  IMAD.HI.U32 R13, R11, R2, RZ ;  /* 0x000000020b0d7227 */ /* 0x004fe200078e00ff */
[----:B------:R-:W-:-:S03]  /*1030*/  SEL R16, R15, R16, !P2 ;  /* 0x000000100f107207 */ /* 0x000fc60005000000 */
[----:B------:R-:W-:Y:S01]  /*1040*/  IMAD.HI.U32 R6, R12, R2, RZ ;  /* 0x000000020c067227 */ /* 0x000fe200078e00ff */
[----:B------:R-:W-:-:S04]  /*1050*/  @P0 SHF.R.U32.HI R11, RZ, R3, R13 ;  /* 0x00000003ff0b0219 */ /* 0x000fc8000001160d */
[----:B------:R-:W-:Y:S01]  /*1060*/  @P0 SHF.R.U32.HI R12, RZ, R3, R6 ;  /* 0x00000003ff0c0219 */ /* 0x000fe20000011606 */
[----:B------:R-:W-:-:S04]  /*1070*/  IMAD R11, R11, R10, RZ ;  /* 0x0000000a0b0b7224 */ /* 0x000fc800078e02ff */
[----:B------:R-:W-:Y:S01]  /*1080*/  IMAD R6, R12, R10, RZ ;  /* 0x0000000a0c067224 */ /* 0x000fe200078e02ff */
[----:B------:R-:W-:-:S04]  /*1090*/  ISETP.GE.AND P1, PT, R5, R11, PT ;  /* 0x0000000b0500720c */ /* 0x000fc80003f26270 */
[----:B------:R-:W-:Y:S01]  /*10a0*/  ISETP.GE.OR P1, PT, R16, R6, P1 ;  /* 0x000000061000720c */ /* 0x000fe20000f26670 */
[----:B------:R-:W-:-:S05]  /*10b0*/  IMAD.HI.U32 R6, R5, R2, RZ ;  /* 0x0000000205067227 */ /* 0x000fca00078e00ff */
[----:B------:R-:W-:-:S04]  /*10c0*/  SHF.R.U32.HI R6, RZ, R3, R6 ;  /* 0x00000003ff067219 */ /* 0x000fc80000011606 */
[----:B------:R-:W-:-:S03]  /*10d0*/  SEL R6, R5, R6, !P0 ;  /* 0x0000000605067207 */ /* 0x000fc60004000000 */
[----:B------:R-:W-:Y:S01]  /*10e0*/  @!P1 IMAD.HI.U32 R7, R16, R2, RZ ;  /* 0x0000000210079227 */ /* 0x000fe200078e00ff */
[----:B------:R-:W-:-:S04]  /*10f0*/  IADD3 R2, PT, PT, -R6, RZ, RZ ;  /* 0x000000ff06027210 */ /* 0x000fc80007ffe1ff */
[----:B------:R-:W-:Y:S01]  /*1100*/  @!P1 SHF.R.U32.HI R3, RZ, R3, R7 ;  /* 0x00000003ff039219 */ /* 0x000fe20000011607 */
[----:B------:R-:W-:Y:S01]  /*1110*/  IMAD R2, R10, R2, R5 ;  /* 0x000000020a027224 */ /* 0x000fe200078e0205 */
[----:B------:R-:W-:Y:S02]  /*1120*/  IADD3 R7, PT, PT, -R5, RZ, RZ ;  /* 0x000000ff05077210 */ /* 0x000fe40007ffe1ff */
[----:B------:R-:W-:-:S03]  /*1130*/  @!P1 SEL R3, R16, R3, !P0 ;  /* 0x0000000310039207 */ /* 0x000fc60004000000 */
[----:B------:R-:W-:Y:S02]  /*1140*/  IMAD R7, R4, R7, R14 ;  /* 0x0000000704077224 */ /* 0x000fe400078e020e */
[--C-:B------:R-:W-:Y:S02]  /*1150*/  @!P1 IMAD.IADD R6, R6, 0x1, -R3.reuse ;  /* 0x0000000106069824 */ /* 0x100fe400078e0a03 */
[----:B------:R-:W-:Y:S01]  /*1160*/  @!P1 IMAD R3, R2, R12, R3 ;  /* 0x0000000c02039224 */ /* 0x000fe200078e0203 */
[----:B------:R-:W-:Y:S01]  /*1170*/  IADD3 R2, PT, PT, -R16, RZ, RZ ;  /* 0x000000ff10027210 */ /* 0x000fe20007ffe1ff */
[----:B------:R-:W-:Y:S02]  /*1180*/  @!P1 IMAD R5, R6, R10, R16 ;  /* 0x0000000a06059224 */ /* 0x000fe400078e0210 */
[----:B------:R-:W-:Y:S02]  /*1190*/  @!P1 IMAD.MOV.U32 R16, RZ, RZ, R3 ;  /* 0x000000ffff109224 */ /* 0x000fe400078e0003 */
[----:B------:R-:W-:-:S02]  /*11a0*/  IMAD R2, R9, R2, R15 ;  /* 0x0000000209027224 */ /* 0x000fc400078e020f */
[----:B------:R-:W-:Y:S02]  /*11b0*/  IMAD R14, R5, R4, R7 ;  /* 0x00000004050e7224 */ /* 0x000fe400078e0207 */
[----:B------:R-:W-:Y:S02]  /*11c0*/  IMAD R15, R16, R9, R2 ;  /* 0x00000009100f7224 */ /* 0x000fe400078e0202 */
.L_x_15:
[----:B------:R-:W1:Y:S01]  /*11d0*/  LDCU UR4, c[0x0][0xb30] ;  /* 0x00016600ff0477ac */ /* 0x000e620008000800 */
[----:B------:R-:W2:Y:S08]  /*11e0*/  S2UR UR37, SR_CgaCtaId ;  /* 0x00000000002579c3 */ /* 0x000eb00000008800 */
[----:B------:R-:W3:Y:S01]  /*11f0*/  LDC R40, c[0x0][0xb24] ;  /* 0x0002c900ff287b82 */ /* 0x000ee20000000800 */
[----:B-1----:R-:W-:-:S09]  /*1200*/  UISETP.NE.AND UP1, UPT, UR4, 0x1, UPT ;  /* 0x000000010400788c */ /* 0x002fd2000bf25270 */
[----:B--2---:R-:W-:Y:S05]  /*1210*/  BRA.U UP1, `(.L_x_16) ;  /* 0x0000000101407547 */ /* 0x004fea000b800000 */
[----:B------:R-:W1:Y:S08]  /*1220*/  LDC.64 R4, c[0x0][0xb10] ;  /* 0x0002c400ff047b82 */ /* 0x000e700000000a00 */
[----:B------:R-:W2:Y:S08]  /*1230*/  LDC.64 R2, c[0x0][0xb18] ;  /* 0x0002c600ff027b82 */ /* 0x000eb00000000a00 */
[----:B------:R-:W4:Y:S08]  /*1240*/  LDC R6, c[0x0][0xb20] ;  /* 0x0002c800ff067b82 */ /* 0x000f300000000800 */
[----:B------:R-:W3:Y:S01]  /*1250*/  LDC R7, c[0x0][0xb0c] ;  /* 0x0002c300ff077b82 */ /* 0x000ee20000000800 */
[----:B-1----:R-:W-:-:S05]  /*1260*/  IMAD.HI.U32 R4, R15, R4, RZ ;  /* 0x000000040f047227 */ /* 0x002fca00078e00ff */
[----:B------:R-:W-:Y:S01]  /*1270*/  SHF.R.U32.HI R4, RZ, R5, R4 ;  /* 0x00000005ff047219 */ /* 0x000fe20000011604 */
[----:B--2---:R-:W-:Y:S01]  /*1280*/  IMAD.HI.U32 R3, R14, R3, RZ ;  /* 0x000000030e037227 */ /* 0x004fe200078e00ff */
[----:B------:R-:W-:-:S04]  /*1290*/  ISETP.NE.AND P0, PT, R2, 0x1, PT ;  /* 0x000000010200780c */ /* 0x000fc80003f05270 */
[----:B----4-:R-:W-:-:S04]  /*12a0*/  SHF.R.U32.HI R3, RZ, R6, R3 ;  /* 0x00000006ff037219 */ /* 0x010fc80000011603 */
[----:B------:R-:W-:Y:S02]  /*12b0*/  SEL R3, R14, R3, !P0 ;  /* 0x000000030e037207 */ /* 0x000fe40004000000 */
[----:B---3--:R-:W-:-:S04]  /*12c0*/  ISETP.NE.AND P1, PT, R7, 0x1, PT ;  /* 0x000000010700780c */ /* 0x008fc80003f25270 */
[----:B------:R-:W-:-:S05]  /*12d0*/  SEL R4, R15, R4, !P1 ;  /* 0x000000040f047207 */ /* 0x000fca0004800000 */
[----:B------:R-:W-:Y:S02]  /*12e0*/  IMAD.IADD R5, R3, 0x1, -R4 ;  /* 0x0000000103057824 */ /* 0x000fe400078e0a04 */
[----:B------:R-:W-:Y:S02]  /*12f0*/  IMAD.IADD R3, R4, 0x1, -R3 ;  /* 0x0000000104037824 */ /* 0x000fe400078e0a03 */
[----:B------:R-:W-:Y:S02]  /*1300*/  IMAD R15, R5, R7, R15 ;  /* 0x00000007050f7224 */ /* 0x000fe400078e020f */
[----:B------:R-:W-:-:S07]  /*1310*/  IMAD R14, R3, R2, R14 ;  /* 0x00000002030e7224 */ /* 0x000fce00078e020e */
.L_x_16:
[----:B------:R-:W-:Y:S01]  /*1320*/  BAR.SYNC.DEFER_BLOCKING 0x0 ;  /* 0x0000000000007b1d */ /* 0x000fe20000010000 */
[----:B------:R-:W-:Y:S01]  /*1330*/  UISETP.NE.AND UP1, UPT, UR8, 0x2, UPT ;  /* 0x000000020800788c */ /* 0x000fe2000bf25270 */
[----:B------:R-:W-:Y:S02]  /*1340*/  ISETP.NE.OR P5, PT, R0, 0x2, !P5 ;  /* 0x000000020000780c */ /* 0x000fe40006fa5670 */
[----:B------:R-:W-:-:S06]  /*1350*/  LOP3.LUT R2, R108, 0x1f, RZ, 0xc0, !PT ;  /* 0x0000001f6c027812 */ /* 0x000fcc00078ec0ff */
[----:B------:R-:W-:Y:S05]  /*1360*/  BRA.U UP1, `(.L_x_17) ;  /* 0x0000001101147547 */ /* 0x000fea000b800000 */
[----:B------:R-:W1:Y:S01]  /*1370*/  LDCU UR13, c[0x0][0x38c] ;  /* 0x00007180ff0d77ac */ /* 0x000e620008000800 */
[----:B------:R-:W2:Y:S01]  /*1380*/  LDC R8, c[0x0][0x370] ;  /* 0x0000dc00ff087b82 */ /* 0x000ea20000000800 */
[----:B------:R-:W-:Y:S01]  /*1390*/  PLOP3.LUT P1, PT, PT, PT, UP2, 0x80, 0x8 ;  /* 0x000000000008781c */ /* 0x000fe20003f2f028 */
[----:B------:R-:W-:Y:S01]  /*13a0*/  IMAD.MOV.U32 R17, RZ, RZ, 0x1 ;  /* 0x00000001ff117424 */ /* 0x000fe200078e00ff */
[----:B------:R-:W-:Y:S01]  /*13b0*/  ISETP.EQ.OR P4, PT, R2, RZ, P5 ;  /* 0x000000ff0200720c */ /* 0x000fe20002f82670 */
[----:B------:R-:W-:Y:S01]  /*13c0*/  IMAD.MOV.U32 R16, RZ, RZ, RZ ;  /* 0x000000ffff107224 */ /* 0x000fe200078e00ff */
[----:B------:R-:W-:Y:S02]  /*13d0*/  PLOP3.LUT P1, PT, P1, PT, PT, 0x8, 0x80 ;  /* 0x000000000080781c */ /* 0x000fe40000f2e170 */
[----:B------:R-:W-:Y:S01]  /*13e0*/  CS2R R12, SRZ ;  /* 0x00000000000c7805 */ /* 0x000fe2000001ff00 */
[----:B------:R-:W-:Y:S01]  /*13f0*/  IMAD.MOV.U32 R11, RZ, RZ, 0x1 ;  /* 0x00000001ff0b7424 */ /* 0x000fe200078e00ff */
[----:B------:R-:W4:Y:S01]  /*1400*/  LDC R0, c[0x0][0x374] ;  /* 0x0000dd00ff007b82 */ /* 0x000f220000000800 */
[----:B------:R-:W2:Y:S01]  /*1410*/  LDCU.64 UR22, c[0x0][0x348] ;  /* 0x00006900ff1677ac */ /* 0x000ea20008000a00 */
[----:B------:R-:W-:Y:S01]  /*1420*/  UMOV UR6, URZ ;  /* 0x000000ff00067c82 */ /* 0x000fe20008000000 */
[----:B-1----:R-:W-:-:S04]  /*1430*/  UIADD3 UR5, UPT, UPT, UR13, 0x3f, URZ ;  /* 0x0000003f0d057890 */ /* 0x002fc8000fffe0ff */
[----:B------:R-:W-:-:S04]  /*1440*/  USHF.R.S32.HI UR4, URZ, 0x1f, UR5 ;  /* 0x0000001fff047899 */ /* 0x000fc80008011405 */
[----:B------:R-:W-:-:S04]  /*1450*/  ULEA.HI UR4, UR4, UR5, URZ, 0x6 ;  /* 0x0000000504047291 */ /* 0x000fc8000f8f30ff */
[----:B------:R-:W-:Y:S02]  /*1460*/  USHF.R.S32.HI UR15, URZ, 0x6, UR4 ;  /* 0x00000006ff0f7899 */ /* 0x000fe40008011404 */
[----:B------:R-:W-:Y:S02]  /*1470*/  UIADD3 UR4, UPT, UPT, UR13, -0x1, URZ ;  /* 0xffffffff0d047890 */ /* 0x000fe4000fffe0ff */
[----:B------:R-:W-:Y:S02]  /*1480*/  UISETP.LT.U32.AND UP0, UPT, UR15, 0x2, UPT ;  /* 0x000000020f00788c */ /* 0x000fe4000bf01070 */
[----:B------:R-:W-:Y:S02]  /*1490*/  UISETP.GE.U32.AND UP1, UPT, UR4, -0x7f, UPT ;  /* 0xffffff810400788c */ /* 0x000fe4000bf26070 */
[----:B------:R-:W-:Y:S02]  /*14a0*/  USEL UR14, UR15, 0x2, UP0 ;  /* 0x000000020f0e7887 */ /* 0x000fe40008000000 */
[----:B------:R-:W-:-:S02]  /*14b0*/  UIADD3 UR13, UPT, UPT, UR13, 0x7e, URZ ;  /* 0x0000007e0d0d7890 */ /* 0x000fc4000fffe0ff */
[----:B------:R-:W-:Y:S02]  /*14c0*/  UIADD3 UR5, UPT, UPT, UR14, -0x1, URZ ;  /* 0xffffffff0e057890 */ /* 0x000fe4000fffe0ff */
[----:B------:R-:W-:-:S03]  /*14d0*/  UIADD3 UR7, UPT, UPT, UR15, -UR14, URZ ;  /* 0x8000000e0f077290 */ /* 0x000fc6000fffe0ff */
[----:B------:R-:W-:-:S04]  /*14e0*/  @UP1 UIADD3 UR5, UPT, UPT, UR14, URZ, URZ ;  /* 0x000000ff0e051290 */ /* 0x000fc8000fffe0ff */
[----:B--2---:R-:W-:-:S12]  /*14f0*/  UIADD3 UR5, UPT, UPT, UR5, 0x1, URZ ;  /* 0x0000000105057890 */ /* 0x004fd8000fffe0ff */
.L_x_35:
[----:B------:R-:W-:Y:S01]  /*1500*/  UISETP.NE.AND UP0, UPT, UR37, URZ, UPT ;  /* 0x000000ff2500728c */ /* 0x000fe2000bf05270 */
[----:B------:R-:W1:Y:S08]  /*1510*/  S2UR UR37, SR_CgaCtaId ;  /* 0x00000000002579c3 */ /* 0x000e700000008800 */
[----:B------:R-:W-:Y:S05]  /*1520*/  BRA.U UP0, `(.L_x_18) ;  /* 0x0000000100347547 */ /* 0x000fea000b800000 */
[----:B------:R-:W2:Y:S01]  /*1530*/  S2R R2, SR_CgaCtaId ;  /* 0x0000000000027919 */ /* 0x000ea20000008800 */
[----:B------:R-:W-:-:S04]  /*1540*/  MOV R3, 0x400 ;  /* 0x0000040000037802 */ /* 0x000fc80000000f00 */
[----:B--2---:R-:W-:Y:S02]  /*1550*/  LEA R2, R2, R3, 0x18 ;  /* 0x0000000302027211 */ /* 0x004fe400078ec0ff */
[----:B------:R-:W-:-:S03]  /*1560*/  SHF.L.U32 R3, R11, 0x1f, RZ ;  /* 0x0000001f0b037819 */ /* 0x000fc600000006ff */
[----:B------:R-:W-:-:S04]  /*1570*/  IMAD R2, R12, 0x8, R2 ;  /* 0x000000080c027824 */ /* 0x000fc800078e0202 */
[----:B------:R-:W2:Y:S02]  /*1580*/  SYNCS.PHASECHK.TRANS64.TRYWAIT P0, [R2+URZ+0xe0], R3 ;  /* 0x0000e003020075a7 */ /* 0x000ea400080011ff */
[----:B--2---:R-:W-:Y:S05]  /*1590*/  @!P0 BRA `(.L_x_19) ;  /* 0x0000007800048947 */ /* 0x004fea0003800000 */
.L_x_123:
[----:B------:R-:W-:Y:S01]  /*15a0*/  VIADD R12, R12, 0x1 ;  /* 0x000000010c0c7836 */ /* 0x000fe20000000000 */
[----:B------:R2:W-:Y:S04]  /*15b0*/  SYNCS.ARRIVE.TRANS64.A1T0 RZ, [R2+URZ+0xd0], RZ ;  /* 0x0000d0ff02ff79a7 */ /* 0x0005e800081000ff */
[----:B------:R-:W-:-:S04]  /*15c0*/  ISETP.NE.AND P0, PT, R12, 0x2, PT ;  /* 0x000000020c00780c */ /* 0x000fc80003f05270 */
[----:B------:R-:W-:Y:S02]  /*15d0*/  SEL R12, R12, RZ, P0 ;  /* 0x000000ff0c0c7207 */ /* 0x000fe40000000000 */
[----:B--2---:R-:W-:-:S04]  /*15e0*/  SEL R2, RZ, 0x1, P0 ;  /* 0x00000001ff027807 */ /* 0x004fc80000000000 */
[----:B------:R-:W-:-:S07]  /*15f0*/  LOP3.LUT R11, R11, R2, RZ, 0x3c, !PT ;  /* 0x000000020b0b7212 */ /* 0x000fce00078e3cff */
.L_x_18:
[----:B------:R-:W-:Y:S01]  /*1600*/  UMOV UR4, 0x400 ;  /* 0x0000040000047882 */ /* 0x000fe20000000000 */
[----:B------:R-:W-:Y:S01]  /*1610*/  SHF.L.U32 R2, R17, 0x1f, RZ ;  /* 0x0000001f11027819 */ /* 0x000fe200000006ff */
[----:B-1----:R-:W-:Y:S01]  /*1620*/  ULEA UR4, UR37, UR4, 0x18 ;  /* 0x0000000425047291 */ /* 0x002fe2000f8ec0ff */
[----:B------:R-:W-:Y:S01]  /*1630*/  R2UR UR35, R15 ;  /* 0x000000000f2372ca */ /* 0x000fe200000e0000 */
[----:B------:R-:W-:Y:S01]  /*1640*/  UISETP.GE.U32.AND UP0, UPT, UR13, 0x7f, UPT ;  /* 0x0000007f0d00788c */ /* 0x000fe2000bf06070 */
[----:B------:R-:W-:Y:S01]  /*1650*/  R2UR UR11, R14 ;  /* 0x000000000e0b72ca */ /* 0x000fe200000e0000 */
[----:B------:R-:W-:Y:S01]  /*1660*/  ULEA UR8, UR6, UR4, 0x3 ;  /* 0x0000000406087291 */ /* 0x000fe2000f8e18ff */
[----:B------:R-:W-:-:S08]  /*1670*/  UMOV UR24, URZ ;  /* 0x000000ff00187c82 */ /* 0x000fd00008000000 */
[----:B------:R1:W2:Y:S01]  /*1680*/  SYNCS.PHASECHK.TRANS64.TRYWAIT P0, [UR8+0x10], R2 ;  /* 0x00001002ff0075a7 */ /* 0x0002a20008001108 */
[----:B------:R-:W-:Y:S02]  /*1690*/  USHF.L.U32 UR35, UR35, 0x6, URZ ;  /* 0x0000000623237899 */ /* 0x000fe400080006ff */
[----:B------:R-:W-:Y:S01]  /*16a0*/  USHF.L.U32 UR11, UR11, 0x8, URZ ;  /* 0x000000080b0b7899 */ /* 0x000fe200080006ff */
[----:B------:R-:W-:Y:S11]  /*16b0*/  BRA.U !UP0, `(.L_x_20) ;  /* 0x0000000108a87547 */ /* 0x000ff6000b800000 */
[----:B------:R-:W-:Y:S01]  /*16c0*/  UMOV UR16, URZ ;  /* 0x000000ff00107c82 */ /* 0x000fe20008000000 */
[----:B------:R-:W-:-:S05]  /*16d0*/  UMOV UR17, UR6 ;  /* 0x0000000600117c82 */ /* 0x000fca0008000000 */
.L_x_25:
[----:B-1----:R-:W-:Y:S01]  /*16e0*/  ULEA UR33, UR17, UR4, 0x3 ;  /* 0x0000000411217291 */ /* 0x002fe2000f8e18ff */
[----:B--2---:R-:W-:Y:S01]  /*16f0*/  @!P5 MOV R3, 0x5000 ;  /* 0x000050000003d802 */ /* 0x004fe20000000f00 */
[----:B--2---:R-:W-:Y:S10]  /*1700*/  @P0 BRA `(.L_x_21) ;  /* 0x00000000000c0947 */ /* 0x004ff40003800000 */
[----:B------:R-:W-:-:S04]  /*1710*/  SHF.L.U32 R4, R17, 0x1f, RZ ;  /* 0x0000001f11047819 */ /* 0x000fc800000006ff */
[----:B------:R-:W2:Y:S02]  /*1720*/  SYNCS.PHASECHK.TRANS64.TRYWAIT P0, [UR33+0x10], R4 ;  /* 0x00001004ff0075a7 */ /* 0x000ea40008001121 */
[----:B--2---:R-:W-:Y:S05]  /*1730*/  @!P0 BRA `(.L_x_22) ;  /* 0x0000007400b08947 */ /* 0x004fea0003800000 */
.L_x_21:
[----:B------:R2:W-:Y:S01]  /*1740*/  @!P5 SYNCS.ARRIVE.TRANS64 RZ, [UR33], R3 ;  /* 0x00000003ffffd9a7 */ /* 0x0005e20008000021 */
[----:B------:R-:W-:Y:S04]  /*1750*/  BSSY.RECONVERGENT B0, `(.L_x_23) ;  /* 0x0000003000007945 */ /* 0x000fe80003800200 */
[----:B------:R-:W-:Y:S05]  /*1760*/  @P4 BRA `(.L_x_24) ;  /* 0x0000000000044947 */ /* 0x000fea0003800000 */
[----:B------:R-:W-:Y:S05]  /*1770*/  BPT.TRAP 0x1 ;  /* 0x000000040000795c */ /* 0x000fea0000300000 */
.L_x_24:
[----:B------:R-:W-:Y:S05]  /*1780*/  BSYNC.RECONVERGENT B0 ;  /* 0x0000000000007941 */ /* 0x000fea0003800200 */
.L_x_23:
[----:B------:R-:W-:Y:S02]  /*1790*/  UIADD3 UR6, UPT, UPT, UR17, 0x1, URZ ;  /* 0x0000000111067890 */ /* 0x000fe4000fffe0ff */
[----:B------:R-:W-:Y:S02]  /*17a0*/  ULEA UR32, UR17, UR4, 0xc ;  /* 0x0000000411207291 */ /* 0x000fe4000f8e60ff */
[----:B------:R-:W-:Y:S02]  /*17b0*/  UISETP.NE.AND UP0, UPT, UR6, 0x2, UPT ;  /* 0x000000020600788c */ /* 0x000fe4000bf05270 */
[----:B------:R-:W-:Y:S02]  /*17c0*/  UIADD3 UR26, UP1, UPT, UR22, 0x80, URZ ;  /* 0x00000080161a7890 */ /* 0x000fe4000ff3e0ff */
[----:B------:R-:W-:Y:S02]  /*17d0*/  USEL UR9, URZ, 0x1, UP0 ;  /* 0x00000001ff097887 */ /* 0x000fe40008000000 */
[----:B------:R-:W-:-:S02]  /*17e0*/  USEL UR6, UR6, URZ, UP0 ;  /* 0x000000ff06067287 */ /* 0x000fc40008000000 */
[----:B------:R-:W-:Y:S02]  /*17f0*/  UIADD3 UR20, UP0, UPT, UR22, 0x180, URZ ;  /* 0x0000018016147890 */ /* 0x000fe4000ff1e0ff */
[----:B------:R-:W-:Y:S01]  /*1800*/  ULEA UR8, UR6, UR4, 0x3 ;  /* 0x0000000406087291 */ /* 0x000fe2000f8e18ff */
[----:B------:R-:W-:Y:S01]  /*1810*/  LOP3.LUT R17, R17, UR9, RZ, 0x3c, !PT ;  /* 0x0000000911117c12 */ /* 0x000fe2000f8e3cff */
[----:B------:R-:W-:Y:S02]  /*1820*/  USHF.L.U32 UR34, UR16, 0x6, URZ ;  /* 0x0000000610227899 */ /* 0x000fe400080006ff */
[----:B------:R-:W-:Y:S01]  /*1830*/  UIADD3.X UR27, UPT, UPT, URZ, UR23, URZ, UP1, !UPT ;  /* 0x00000017ff1b7290 */ /* 0x000fe20008ffe4ff */
[----:B-1----:R-:W-:Y:S01]  /*1840*/  SHF.L.U32 R2, R17, 0x1f, RZ ;  /* 0x0000001f11027819 */ /* 0x002fe200000006ff */
[----:B------:R-:W-:Y:S02]  /*1850*/  UIADD3 UR32, UPT, UPT, UR32, 0x6400, URZ ;  /* 0x0000640020207890 */ /* 0x000fe4000fffe0ff */
[----:B------:R-:W-:Y:S01]  /*1860*/  UIADD3.X UR21, UPT, UPT, URZ, UR23, URZ, UP0, !UPT ;  /* 0x00000017ff157290 */ /* 0x000fe200087fe4ff */
[----:B------:R1:W1:Y:S01]  /*1870*/  SYNCS.PHASECHK.TRANS64.TRYWAIT P0, [UR8+0x10], R2 ;  /* 0x00001002ff0075a7 */ /* 0x0002620008001108 */
[----:B------:R-:W-:Y:S01]  /*1880*/  ULEA UR8, UR17, UR4, 0xe ;  /* 0x0000000411087291 */ /* 0x000fe2000f8e70ff */
[----:B------:R-:W-:Y:S01]  /*1890*/  UMOV UR18, 0x0 ;  /* 0x0000000000127882 */ /* 0x000fe20000000000 */
[----:B------:R-:W-:-:S02]  /*18a0*/  UMOV UR19, 0x10000000 ;  /* 0x1000000000137882 */ /* 0x000fc40000000000 */
[----:B------:R-:W-:Y:S01]  /*18b0*/  UIADD3 UR8, UPT, UPT, UR8, 0x8400, URZ ;  /* 0x0000840008087890 */ /* 0x000fe2000fffe0ff */
[----:B------:R1:W-:Y:S01]  /*18c0*/  UTMALDG.3D [UR32], [UR26], desc[UR18] ;  /* 0x000012201a0075b4 */ /* 0x0003e20008011000 */
[----:B------:R-:W-:Y:S01]  /*18d0*/  UMOV UR12, UR36 ;  /* 0x00000024000c7c82 */ /* 0x000fe20008000000 */
[----:B------:R-:W-:Y:S01]  /*18e0*/  UMOV UR9, UR33 ;  /* 0x0000002100097c82 */ /* 0x000fe20008000000 */
[----:B------:R-:W-:Y:S01]  /*18f0*/  UMOV UR10, UR34 ;  /* 0x00000022000a7c82 */ /* 0x000fe20008000000 */
[----:B------:R-:W-:Y:S01]  /*1900*/  UIADD3 UR16, UPT, UPT, UR16, 0x1, URZ ;  /* 0x0000000110107890 */ /* 0x000fe2000fffe0ff */
[----:B------:R-:W-:Y:S01]  /*1910*/  UMOV UR24, UR5 ;  /* 0x0000000500187c82 */ /* 0x000fe20008000000 */
[----:B------:R-:W-:Y:S02]  /*1920*/  UMOV UR17, UR6 ;  /* 0x0000000600117c82 */ /* 0x000fe40008000000 */
[----:B------:R1:W-:Y:S01]  /*1930*/  UTMALDG.3D [UR8], [UR20], desc[UR18] ;  /* 0x00001208140075b4 */ /* 0x0003e20008011000 */
[----:B------:R-:W-:-:S09]  /*1940*/  UISETP.NE.AND UP0, UPT, UR16, UR5, UPT ;  /* 0x000000051000728c */ /* 0x000fd2000bf05270 */
[----:B------:R-:W-:Y:S05]  /*1950*/  BRA.U UP0, `(.L_x_25) ;  /* 0xfffffffd00607547 */ /* 0x000fea000b83ffff */
.L_x_20:
[----:B-1----:R-:W-:Y:S01]  /*1960*/  ULEA UR8, UR6, UR4, 0x3 ;  /* 0x0000000406087291 */ /* 0x002fe2000f8e18ff */
[----:B------:R-:W-:Y:S01]  /*1970*/  SHF.L.U32 R2, R17, 0x1f, RZ ;  /* 0x0000001f11027819 */ /* 0x000fe200000006ff */
[----:B------:R-:W-:Y:S01]  /*1980*/  @!P1 SYNCS.ARRIVE.TRANS64.A1T0 RZ, [UR4+0x68], RZ ;  /* 0x000068ffffff99a7 */ /* 0x000fe20008100004 */
[----:B------:R-:W-:-:S06]  /*1990*/  UISETP.GT.AND UP0, UPT, UR15, UR14, UPT ;  /* 0x0000000e0f00728c */ /* 0x000fcc000bf04270 */
[----:B--2---:R1:W2:Y:S03]  /*19a0*/  SYNCS.PHASECHK.TRANS64.TRYWAIT P0, [UR8+0x10], R2 ;  /* 0x00001002ff0075a7 */ /* 0x0042a60008001108 */
[----:B------:R-:W-:Y:S05]  /*19b0*/  BRA.U !UP0, `(.L_x_26) ;  /* 0x0000000108ac7547 */ /* 0x000fea000b800000 */
[----:B------:R-:W-:Y:S01]  /*19c0*/  UIADD3 UR21, UPT, UPT, UR7, UR24, URZ ;  /* 0x0000001807157290 */ /* 0x000fe2000fffe0ff */
[----:B------:R-:W-:-:S11]  /*19d0*/  UMOV UR25, UR6 ;  /* 0x0000000600197c82 */ /* 0x000fd60008000000 */
.L_x_31:
[----:B-1----:R-:W-:Y:S01]  /*19e0*/  ULEA UR17, UR25, UR4, 0x3 ;  /* 0x0000000419117291 */ /* 0x002fe2000f8e18ff */
[----:B--2---:R-:W-:Y:S01]  /*19f0*/  @!P5 MOV R3, 0x5000 ;  /* 0x000050000003d802 */ /* 0x004fe20000000f00 */
[----:B--2---:R-:W-:Y:S10]  /*1a00*/  @P0 BRA `(.L_x_27) ;  /* 0x00000000000c0947 */ /* 0x004ff40003800000 */
[----:B------:R-:W-:-:S04]  /*1a10*/  SHF.L.U32 R4, R17, 0x1f, RZ ;  /* 0x0000001f11047819 */ /* 0x000fc800000006ff */
[----:B------:R-:W2:Y:S02]  /*1a20*/  SYNCS.PHASECHK.TRANS64.TRYWAIT P0, [UR17+0x10], R4 ;  /* 0x00001004ff0075a7 */ /* 0x000ea40008001111 */
[----:B--2---:R-:W-:Y:S05]  /*1a30*/  @!P0 BRA `(.L_x_28) ;  /* 0x0000007400088947 */ /* 0x004fea0003800000 */
.L_x_27:
[----:B------:R2:W-:Y:S01]  /*1a40*/  @!P5 SYNCS.ARRIVE.TRANS64 RZ, [UR17], R3 ;  /* 0x00000003ffffd9a7 */ /* 0x0005e20008000011 */
[----:B------:R-:W-:Y:S04]  /*1a50*/  BSSY.RECONVERGENT B0, `(.L_x_29) ;  /* 0x0000003000007945 */ /* 0x000fe80003800200 */
[----:B------:R-:W-:Y:S05]  /*1a60*/  @P4 BRA `(.L_x_30) ;  /* 0x0000000000044947 */ /* 0x000fea0003800000 */
[----:B------:R-:W-:Y:S05]  /*1a70*/  BPT.TRAP 0x1 ;  /* 0x000000040000795c */ /* 0x000fea0000300000 */
.L_x_30:
[----:B------:R-:W-:Y:S05]  /*1a80*/  BSYNC.RECONVERGENT B0 ;  /* 0x0000000000007941 */ /* 0x000fea0003800200 */
.L_x_29:
        /* <DEDUP_REMOVED lines=10> */
[----:B------:R-:W-:Y:S01]  /*1b30*/  UIADD3 UR16, UPT, UPT, UR16, 0x6400, URZ ;  /* 0x0000640010107890 */ /* 0x000fe2000fffe0ff */
[----:B-1----:R-:W-:Y:S01]  /*1b40*/  SHF.L.U32 R2, R17, 0x1f, RZ ;  /* 0x0000001f11027819 */ /* 0x002fe200000006ff */
[----:B------:R-:W-:Y:S02]  /*1b50*/  UIADD3.X UR31, UPT, UPT, URZ, UR23, URZ, UP1, !UPT ;  /* 0x00000017ff1f7290 */ /* 0x000fe40008ffe4ff */
[----:B------:R-:W-:Y:S01]  /*1b60*/  UIADD3.X UR29, UPT, UPT, URZ, UR23, URZ, UP0, !UPT ;  /* 0x00000017ff1d7290 */ /* 0x000fe200087fe4ff */
[----:B------:R1:W1:Y:S01]  /*1b70*/  SYNCS.PHASECHK.TRANS64.TRYWAIT P0, [UR8+0x10], R2 ;  /* 0x00001002ff0075a7 */ /* 0x0002620008001108 */
[----:B------:R-:W-:Y:S01]  /*1b80*/  ULEA UR8, UR25, UR4, 0xe ;  /* 0x0000000419087291 */ /* 0x000fe2000f8e70ff */
[----:B------:R-:W-:Y:S01]  /*1b90*/  UMOV UR26, 0x0 ;  /* 0x00000000001a7882 */ /* 0x000fe20000000000 */
[----:B------:R-:W-:-:S02]  /*1ba0*/  UMOV UR27, 0x10000000 ;  /* 0x10000000001b7882 */ /* 0x000fc40000000000 */
[----:B------:R-:W-:Y:S01]  /*1bb0*/  UIADD3 UR8, UPT, UPT, UR8, 0x8400, URZ ;  /* 0x0000840008087890 */ /* 0x000fe2000fffe0ff */
[----:B------:R-:W-:Y:S01]  /*1bc0*/  UMOV UR19, UR35 ;  /* 0x0000002300137c82 */ /* 0x000fe20008000000 */
[----:B------:R-:W-:Y:S01]  /*1bd0*/  UMOV UR20, UR36 ;  /* 0x0000002400147c82 */ /* 0x000fe20008000000 */
[----:B------:R-:W-:Y:S01]  /*1be0*/  UMOV UR12, UR36 ;  /* 0x00000024000c7c82 */ /* 0x000fe20008000000 */
[----:B------:R-:W-:Y:S01]  /*1bf0*/  UMOV UR9, UR17 ;  /* 0x0000001100097c82 */ /* 0x000fe20008000000 */
[----:B------:R-:W-:Y:S01]  /*1c00*/  UMOV UR10, UR18 ;  /* 0x00000012000a7c82 */ /* 0x000fe20008000000 */
[----:B------:R1:W-:Y:S01]  /*1c10*/  UTMALDG.3D [UR16], [UR30], desc[UR26] ;  /* 0x00001a101e0075b4 */ /* 0x0003e20008011000 */
[----:B------:R-:W-:Y:S01]  /*1c20*/  UIADD3 UR24, UPT, UPT, UR24, 0x1, URZ ;  /* 0x0000000118187890 */ /* 0x000fe2000fffe0ff */
[----:B------:R-:W-:-:S03]  /*1c30*/  UMOV UR25, UR6 ;  /* 0x0000000600197c82 */ /* 0x000fc60008000000 */
[----:B------:R-:W-:Y:S01]  /*1c40*/  UISETP.NE.AND UP0, UPT, UR24, UR21, UPT ;  /* 0x000000151800728c */ /* 0x000fe2000bf05270 */
[----:B------:R1:W-:Y:S08]  /*1c50*/  UTMALDG.3D [UR8], [UR28], desc[UR26] ;  /* 0x00001a081c0075b4 */ /* 0x0003f00008011000 */
[----:B------:R-:W-:Y:S05]  /*1c60*/  BRA.U UP0, `(.L_x_31) ;  /* 0xfffffffd005c7547 */ /* 0x000fea000b83ffff */
.L_x_26:
[C---:B-1----:R-:W-:Y:S01]  /*1c70*/  LEA R2, R16.reuse, UR4, 0x3 ;  /* 0x0000000410027c11 */ /* 0x042fe2000f8e18ff */
[----:B------:R-:W-:Y:S01]  /*1c80*/  NOP ;  /* 0x0000000000007918 */ /* 0x000fe20000000000 */
[----:B--2---:R-:W-:Y:S02]  /*1c90*/  SHF.L.U32 R3, R13, 0x1f, RZ ;  /* 0x0000001f0d037819 */ /* 0x004fe400000006ff */
[----:B------:R-:W-:Y:S02]  /*1ca0*/  LEA R4, R16, UR4, 0x4 ;  /* 0x0000000410047c11 */ /* 0x000fe4000f8e20ff */
[----:B------:R-:W1:Y:S02]  /*1cb0*/  SYNCS.PHASECHK.TRANS64.TRYWAIT P0, [R2+URZ+0x70], R3 ;  /* 0x00007003020075a7 */ /* 0x000e6400080011ff */
[----:B-1----:R-:W-:Y:S05]  /*1cc0*/  @!P0 BRA `(.L_x_32) ;  /* 0x00000070007c8947 */ /* 0x002fea0003800000 */
.L_x_126:
[----:B------:R-:W2:Y:S01]  /*1cd0*/  LDS.128 R4, [R4+0x100] ;  /* 0x0001000004047984 */ /* 0x000ea20000000c00 */
[----:B---3--:R-:W-:Y:S01]  /*1ce0*/  ISETP.GE.AND P0, PT, R40, 0x1, PT ;  /* 0x000000012800780c */ /* 0x008fe20003f06270 */
[----:B-1----:R-:W-:Y:S01]  /*1cf0*/  VIADD R2, R2, 0x80 ;  /* 0x0000008002027836 */ /* 0x002fe20000000000 */
[----:B------:R-:W-:Y:S01]  /*1d00*/  @!PT LDS RZ, [RZ] ;  /* 0x00000000fffff984 */ /* 0x000fe20000000800 */
[----:B------:R-:W-:Y:S01]  /*1d10*/  @!PT LDS RZ, [RZ] ;  /* 0x00000000fffff984 */ /* 0x000fe20000000800 */
[----:B------:R-:W-:Y:S01]  /*1d20*/  @!PT LDS RZ, [RZ] ;  /* 0x00000000fffff984 */ /* 0x000fe20000000800 */
[----:B------:R-:W-:Y:S01]  /*1d30*/  @!PT LDS RZ, [RZ] ;  /* 0x00000000fffff984 */ /* 0x000fe20000000800 */
[----:B------:R1:W-:Y:S06]  /*1d40*/  MEMBAR.ALL.CTA ;  /* 0x0000000000007992 */ /* 0x0003ec0000008000 */
[----:B-1----:R-:W1:Y:S01]  /*1d50*/  FENCE.VIEW.ASYNC.S ;  /* 0x00000000000073c6 */ /* 0x002e620000000000 */
[----:B------:R-:W-:-:S04]  /*1d60*/  PRMT R2, RZ, 0x654, R2 ;  /* 0x00000654ff027816 */ /* 0x000fc80000000002 */
[----:B-1----:R1:W-:Y:S01]  /*1d70*/  SYNCS.ARRIVE.TRANS64.RED.A1T0 RZ, [R2+URZ], RZ ;  /* 0x000000ff02ff79a7 */ /* 0x0023e200081004ff */
[----:B--2---:R-:W-:-:S13]  /*1d80*/  LOP3.LUT P2, RZ, R6, 0x1, RZ, 0xc0, !PT ;  /* 0x0000000106ff7812 */ /* 0x004fda000784c0ff */
[----:B------:R-:W-:Y:S01]  /*1d90*/  @P2 SHF.R.U32.HI R3, RZ, 0x10, R5 ;  /* 0x00000010ff032819 */ /* 0x000fe20000011605 */
[----:B------:R-:W-:Y:S01]  /*1da0*/  VOTEU.ANY UP0, P2 ;  /* 0x0000000000ff7886 */ /* 0x000fe20001000100 */
[----:B------:R-:W-:Y:S02]  /*1db0*/  @P2 MOV R10, R4 ;  /* 0x00000004000a2202 */ /* 0x000fe40000000f00 */
[----:B------:R-:W-:Y:S02]  /*1dc0*/  @P2 R2UR.BROADCAST UR8, R3 ;  /* 0x00000000030822ca */ /* 0x000fe400008e0000 */
[----:B------:R-:W-:-:S11]  /*1dd0*/  @P2 LOP3.LUT R9, R5, 0xffff, RZ, 0xc0, !PT ;  /* 0x0000ffff05092812 */ /* 0x000fd600078ec0ff */
[----:B------:R-:W-:Y:S01]  /*1de0*/  @UP0 UMOV UR36, UR8 ;  /* 0x0000000800240c82 */ /* 0x000fe20008000000 */
[----:B-1----:R-:W-:Y:S05]  /*1df0*/  @!P0 BRA `(.L_x_33) ;  /* 0x0000000000b88947 */ /* 0x002fea0003800000 */
[----:B------:R-:W4:Y:S01]  /*1e00*/  LDC.64 R4, c[0x0][0xb18] ;  /* 0x0002c600ff047b82 */ /* 0x000f220000000a00 */
[----:B------:R-:W-:-:S07]  /*1e10*/  ISETP.NE.AND P3, PT, R40, 0x1, PT ;  /* 0x000000012800780c */ /* 0x000fce0003f65270 */
[----:B------:R-:W1:Y:S08]  /*1e20*/  LDC.64 R6, c[0x0][0xb10] ;  /* 0x0002c400ff067b82 */ /* 0x000e700000000a00 */
[----:B------:R-:W2:Y:S08]  /*1e30*/  LDC R14, c[0x0][0xb20] ;  /* 0x0002c800ff0e7b82 */ /* 0x000eb00000000800 */
[----:B------:R-:W3:Y:S01]  /*1e40*/  LDC R15, c[0x0][0xb0c] ;  /* 0x0002c300ff0f7b82 */ /* 0x000ee20000000800 */
[----:B----4-:R-:W-:Y:S01]  /*1e50*/  IMAD.HI.U32 R19, R0, R5, RZ ;  /* 0x0000000500137227 */ /* 0x010fe200078e00ff */
[----:B------:R-:W-:-:S03]  /*1e60*/  ISETP.NE.AND P0, PT, R4, 0x1, PT ;  /* 0x000000010400780c */ /* 0x000fc60003f05270 */
[----:B------:R-:W-:-:S03]  /*1e70*/  IMAD.HI.U32 R5, R9, R5, RZ ;  /* 0x0000000509057227 */ /* 0x000fc600078e00ff */
[----:B------:R-:W4:Y:S01]  /*1e80*/  LDC.64 R2, c[0x0][0xb28] ;  /* 0x0002ca00ff027b82 */ /* 0x000f220000000a00 */
[----:B-1----:R-:W-:-:S04]  /*1e90*/  IMAD.HI.U32 R20, R8, R6, RZ ;  /* 0x0000000608147227 */ /* 0x002fc800078e00ff */
[----:B------:R-:W-:Y:S01]  /*1ea0*/  IMAD.HI.U32 R21, R10, R6, RZ ;  /* 0x000000060a157227 */ /* 0x000fe200078e00ff */
[----:B------:R-:W-:Y:S02]  /*1eb0*/  SHF.R.U32.HI R20, RZ, R7, R20 ;  /* 0x00000007ff147219 */ /* 0x000fe40000011614 */
[-C--:B--2---:R-:W-:Y:S02]  /*1ec0*/  SHF.R.U32.HI R19, RZ, R14.reuse, R19 ;  /* 0x0000000eff137219 */ /* 0x084fe40000011613 */
[----:B------:R-:W-:Y:S02]  /*1ed0*/  SHF.R.U32.HI R5, RZ, R14, R5 ;  /* 0x0000000eff057219 */ /* 0x000fe40000011605 */
[----:B------:R-:W-:Y:S02]  /*1ee0*/  SEL R19, R0, R19, !P0 ;  /* 0x0000001300137207 */ /* 0x000fe40004000000 */
[----:B------:R-:W-:Y:S02]  /*1ef0*/  SHF.R.U32.HI R21, RZ, R7, R21 ;  /* 0x00000007ff157219 */ /* 0x000fe40000011615 */
[----:B---3--:R-:W-:-:S02]  /*1f00*/  ISETP.NE.AND P1, PT, R15, 0x1, PT ;  /* 0x000000010f00780c */ /* 0x008fc40003f25270 */
[----:B------:R-:W-:Y:S02]  /*1f10*/  SEL R5, R9, R5, !P0 ;  /* 0x0000000509057207 */ /* 0x000fe40004000000 */
[----:B------:R-:W-:Y:S02]  /*1f20*/  SEL R20, R8, R20, !P1 ;  /* 0x0000001408147207 */ /* 0x000fe40004800000 */
[----:B------:R-:W-:Y:S01]  /*1f30*/  SEL R21, R10, R21, !P1 ;  /* 0x000000150a157207 */ /* 0x000fe20004800000 */
[----:B----4-:R-:W-:-:S04]  /*1f40*/  IMAD.HI.U32 R18, R19, R2, RZ ;  /* 0x0000000213127227 */ /* 0x010fc800078e00ff */
        /* <DEDUP_REMOVED lines=10> */
[----:B------:R-:W-:-:S04]  /*1ff0*/  @!P0 IMAD.HI.U32 R7, R21, R2, RZ ;  /* 0x0000000215078227 */ /* 0x000fc800078e00ff */
[----:B------:R-:W-:Y:S01]  /*2000*/  IMAD.MOV R2, RZ, RZ, -R6 ;  /* 0x000000ffff027224 */ /* 0x000fe200078e0a06 */
[----:B------:R-:W-:Y:S02]  /*2010*/  @!P0 SHF.R.U32.HI R3, RZ, R3, R7 ;  /* 0x00000003ff038219 */ /* 0x000fe40000011607 */
[----:B------:R-:W-:Y:S01]  /*2020*/  IADD3 R7, PT, PT, -R5, RZ, RZ ;  /* 0x000000ff05077210 */ /* 0x000fe20007ffe1ff */
[----:B------:R-:W-:Y:S01]  /*2030*/  IMAD R2, R40, R2, R5 ;  /* 0x0000000228027224 */ /* 0x000fe200078e0205 */
        /* <DEDUP_REMOVED lines=10> */
.L_x_33:
[----:B------:R-:W1:Y:S02]  /*20e0*/  LDCU UR8, c[0x0][0xb30] ;  /* 0x00016600ff0877ac */ /* 0x000e640008000800 */
[----:B-1----:R-:W-:-:S09]  /*20f0*/  UISETP.NE.AND UP0, UPT, UR8, 0x1, UPT ;  /* 0x000000010800788c */ /* 0x002fd2000bf05270 */
[----:B------:R-:W-:Y:S05]  /*2100*/  BRA.U UP0, `(.L_x_34) ;  /* 0x0000000100407547 */ /* 0x000fea000b800000 */
[----:B------:R-:W1:Y:S08]  /*2110*/  LDC.64 R4, c[0x0][0xb10] ;  /* 0x0002c400ff047b82 */ /* 0x000e700000000a00 */
[----:B------:R-:W2:Y:S08]  /*2120*/  LDC.64 R2, c[0x0][0xb18] ;  /* 0x0002c600ff027b82 */ /* 0x000eb00000000a00 */
[----:B------:R-:W3:Y:S08]  /*2130*/  LDC R6, c[0x0][0xb20] ;  /* 0x0002c800ff067b82 */ /* 0x000ef00000000800 */
[----:B------:R-:W4:Y:S01]  /*2140*/  LDC R7, c[0x0][0xb0c] ;  /* 0x0002c300ff077b82 */ /* 0x000f220000000800 */
[----:B-1----:R-:W-:-:S05]  /*2150*/  IMAD.HI.U32 R4, R10, R4, RZ ;  /* 0x000000040a047227 */ /* 0x002fca00078e00ff */
[----:B------:R-:W-:Y:S01]  /*2160*/  SHF.R.U32.HI R4, RZ, R5, R4 ;  /* 0x00000005ff047219 */ /* 0x000fe20000011604 */
[----:B--2---:R-:W-:Y:S01]  /*2170*/  IMAD.HI.U32 R3, R9, R3, RZ ;  /* 0x0000000309037227 */ /* 0x004fe200078e00ff */
[----:B------:R-:W-:-:S04]  /*2180*/  ISETP.NE.AND P0, PT, R2, 0x1, PT ;  /* 0x000000010200780c */ /* 0x000fc80003f05270 */
[----:B---3--:R-:W-:-:S04]  /*2190*/  SHF.R.U32.HI R3, RZ, R6, R3 ;  /* 0x00000006ff037219 */ /* 0x008fc80000011603 */
[----:B------:R-:W-:Y:S02]  /*21a0*/  SEL R3, R9, R3, !P0 ;  /* 0x0000000309037207 */ /* 0x000fe40004000000 */
[----:B----4-:R-:W-:-:S04]  /*21b0*/  ISETP.NE.AND P1, PT, R7, 0x1, PT ;  /* 0x000000010700780c */ /* 0x010fc80003f25270 */
[----:B------:R-:W-:-:S05]  /*21c0*/  SEL R4, R10, R4, !P1 ;  /* 0x000000040a047207 */ /* 0x000fca0004800000 */
[----:B------:R-:W-:Y:S02]  /*21d0*/  IMAD.IADD R5, R3, 0x1, -R4 ;  /* 0x0000000103057824 */ /* 0x000fe400078e0a04 */
[----:B------:R-:W-:Y:S02]  /*21e0*/  IMAD.IADD R3, R4, 0x1, -R3 ;  /* 0x0000000104037824 */ /* 0x000fe400078e0a03 */
[----:B------:R-:W-:Y:S02]  /*21f0*/  IMAD R10, R5, R7, R10 ;  /* 0x00000007050a7224 */ /* 0x000fe400078e020a */
[----:B------:R-:W-:-:S07]  /*2200*/  IMAD R9, R3, R2, R9 ;  /* 0x0000000203097224 */ /* 0x000fce00078e0209 */
.L_x_34:
[----:B------:R-:W-:Y:S01]  /*2210*/  VIADD R16, R16, 0x1 ;  /* 0x0000000110107836 */ /* 0x000fe20000000000 */
[----:B------:R-:W-:Y:S01]  /*2220*/  PLOP3.LUT P1, PT, PT, PT, PT, 0x80, 0x8 ;  /* 0x000000000008781c */ /* 0x000fe20003f2f070 */
[----:B------:R-:W-:Y:S02]  /*2230*/  IMAD.IADD R15, R10, 0x1, R95 ;  /* 0x000000010a0f7824 */ /* 0x000fe400078e025f */
[----:B------:R-:W-:Y:S01]  /*2240*/  IMAD.IADD R14, R9, 0x1, R94 ;  /* 0x00000001090e7824 */ /* 0x000fe200078e025e */
[----:B------:R-:W-:-:S04]  /*2250*/  ISETP.NE.AND P0, PT, R16, 0x2, PT ;  /* 0x000000021000780c */ /* 0x000fc80003f05270 */
[----:B------:R-:W-:Y:S02]  /*2260*/  SEL R2, RZ, 0x1, P0 ;  /* 0x00000001ff027807 */ /* 0x000fe40000000000 */
[----:B------:R-:W-:Y:S02]  /*2270*/  SEL R16, R16, RZ, P0 ;  /* 0x000000ff10107207 */ /* 0x000fe40000000000 */
[----:B------:R-:W-:Y:S01]  /*2280*/  LOP3.LUT R13, R13, R2, RZ, 0x3c, !PT ;  /* 0x000000020d0d7212 */ /* 0x000fe200078e3cff */
[----:B------:R-:W-:Y:S06]  /*2290*/  @P2 BRA `(.L_x_35) ;  /* 0xfffffff000982947 */ /* 0x000fec000383ffff */
[----:B------:R-:W-:Y:S01]  /*22a0*/  UIADD3 UR5, UPT, UPT, UR4, 0x10, URZ ;  /* 0x0000001004057890 */ /* 0x000fe2000fffe0ff */
[----:B------:R-:W-:-:S03]  /*22b0*/  SHF.L.U32 R2, R17, 0x1f, RZ ;  /* 0x0000001f11027819 */ /* 0x000fc600000006ff */
[----:B------:R-:W-:-:S09]  /*22c0*/  ULEA UR4, UR6, UR5, 0x3 ;  /* 0x0000000506047291 */ /* 0x000fd2000f8e18ff */
[----:B------:R-:W1:Y:S02]  /*22d0*/  SYNCS.PHASECHK.TRANS64.TRYWAIT P0, [UR4], R2 ;  /* 0x00000002ff0075a7 */ /* 0x000e640008001104 */
[----:B-1----:R-:W-:Y:S05]  /*22e0*/  @!P0 BRA `(.L_x_36) ;  /* 0x0000006c00088947 */ /* 0x002fea0003800000 */
.L_x_128:
[----:B------:R-:W-:-:S04]  /*22f0*/  UIADD3 UR6, UPT, UPT, UR6, 0x1, URZ ;  /* 0x0000000106067890 */ /* 0x000fc8000fffe0ff */
[----:B------:R-:W-:-:S04]  /*2300*/  UISETP.NE.AND UP0, UPT, UR6, 0x2, UPT ;  /* 0x000000020600788c */ /* 0x000fc8000bf05270 */
[----:B------:R-:W-:Y:S02]  /*2310*/  USEL UR4, URZ, 0x1, UP0 ;  /* 0x00000001ff047887 */ /* 0x000fe40008000000 */
[----:B------:R-:W-:-:S04]  /*2320*/  USEL UR6, UR6, URZ, UP0 ;  /* 0x000000ff06067287 */ /* 0x000fc80008000000 */
[----:B------:R-:W-:Y:S01]  /*2330*/  ULEA UR6, UR6, UR5, 0x3 ;  /* 0x0000000506067291 */ /* 0x000fe2000f8e18ff */
[----:B-1----:R-:W-:-:S04]  /*2340*/  LOP3.LUT R2, R17, UR4, RZ, 0x3c, !PT ;  /* 0x0000000411027c12 */ /* 0x002fc8000f8e3cff */
[----:B------:R-:W-:Y:S01]  /*2350*/  SHF.L.U32 R2, R2, 0x1f, RZ ;  /* 0x0000001f02027819 */ /* 0x000fe200000006ff */
[----:B----4-:R-:W-:-:S07]  /*2360*/  IMAD.U32 R0, RZ, RZ, UR6 ;  /* 0x00000006ff007e24 */ /* 0x010fce000f8e00ff */
.L_x_37:
[----:B-1----:R1:W2:Y:S02]  /*2370*/  SYNCS.PHASECHK.TRANS64.TRYWAIT P0, [R0+URZ], R2 ;  /* 0x00000002000075a7 */ /* 0x0022a400080011ff */
[----:B--2---:R-:W-:Y:S05]  /*2380*/  @!P0 NANOSLEEP.SYNCS 0x989680 ;  /* 0x009896800000895d */ /* 0x004fea0003900000 */
[----:B------:R-:W2:Y:S02]  /*2390*/  @!P0 SYNCS.PHASECHK.TRANS64 P0, [R0+URZ], R2 ;  /* 0x00000002000085a7 */ /* 0x000ea400080010ff */
[----:B--2---:R-:W-:Y:S05]  /*23a0*/  @P0 EXIT ;  /* 0x000000000000094d */ /* 0x004fea0003800000 */
[----:B------:R-:W-:Y:S05]  /*23b0*/  BRA `(.L_x_37) ;  /* 0xfffffffc00ec7947 */ /* 0x000fea000383ffff */
.L_x_17:
[----:B------:R-:W-:-:S04]  /*23c0*/  UISETP.NE.AND UP1, UPT, UR37, URZ, UPT ;  /* 0x000000ff2500728c */ /* 0x000fc8000bf25270 */
[----:B------:R-:W-:-:S09]  /*23d0*/  UISETP.NE.OR UP1, UPT, UR8, 0x1, UP1 ;  /* 0x000000010800788c */ /* 0x000fd20008f25670 */
[----:B------:R-:W-:Y:S05]  /*23e0*/  BRA.U UP1, `(.L_x_38) ;  /* 0x0000000501487547 */ /* 0x000fea000b800000 */
[----:B------:R-:W-:Y:S01]  /*23f0*/  ISETP.NE.AND P2, PT, R2, RZ, PT ;  /* 0x000000ff0200720c */ /* 0x000fe20003f45270 */
[----:B------:R-:W-:Y:S01]  /*2400*/  IMAD.MOV.U32 R12, RZ, RZ, 0x1 ;  /* 0x00000001ff0c7424 */ /* 0x000fe200078e00ff */
[----:B------:R-:W-:Y:S02]  /*2410*/  CS2R R10, SRZ ;  /* 0x00000000000a7805 */ /* 0x000fe4000001ff00 */
[----:B------:R-:W-:Y:S01]  /*2420*/  CS2R R8, SRZ ;  /* 0x0000000000087805 */ /* 0x000fe2000001ff00 */
[----:B------:R-:W-:Y:S01]  /*2430*/  UMOV UR4, 0x400 ;  /* 0x0000040000047882 */ /* 0x000fe20000000000 */
[----:B------:R-:W-:Y:S01]  /*2440*/  UMOV UR6, URZ ;  /* 0x000000ff00067c82 */ /* 0x000fe20008000000 */
[----:B------:R-:W-:-:S12]  /*2450*/  ULEA UR37, UR37, UR4, 0x18 ;  /* 0x0000000425257291 */ /* 0x000fd8000f8ec0ff */
.L_x_42:
[----:B------:R-:W-:Y:S02]  /*2460*/  LEA R0, R8, UR37, 0x3 ;  /* 0x0000002508007c11 */ /* 0x000fe4000f8e18ff */
[----:B------:R-:W-:-:S03]  /*2470*/  SHF.L.U32 R4, R9, 0x1f, RZ ;  /* 0x0000001f09047819 */ /* 0x000fc600000006ff */
[----:B------:R-:W-:Y:S01]  /*2480*/  VIADD R5, R0, 0xe0 ;  /* 0x000000e000057836 */ /* 0x000fe20000000000 */
[----:B------:R-:W1:Y:S02]  /*2490*/  SYNCS.PHASECHK.TRANS64.TRYWAIT P0, [R0+URZ+0xd0], R4 ;  /* 0x0000d004000075a7 */ /* 0x000e6400080011ff */
[----:B-1----:R-:W-:Y:S05]  /*24a0*/  @!P0 BRA `(.L_x_39) ;  /* 0x0000006800b08947 */ /* 0x002fea0003800000 */
.L_x_129:
[----:B------:R-:W-:Y:S01]  /*24b0*/  ULEA UR5, UR6, UR37, 0x3 ;  /* 0x0000002506057291 */ /* 0x000fe2000f8e18ff */
[----:B-1----:R-:W-:Y:S01]  /*24c0*/  PRMT R0, RZ, 0x654, R5 ;  /* 0x00000654ff007816 */ /* 0x002fe20000000005 */
[----:B------:R-:W-:Y:S01]  /*24d0*/  @!P2 IMAD.MOV.U32 R4, RZ, RZ, 0x10 ;  /* 0x00000010ff04a424 */ /* 0x000fe200078e00ff */
[----:B------:R-:W-:Y:S01]  /*24e0*/  SHF.L.U32 R5, R12, 0x1f, RZ ;  /* 0x0000001f0c057819 */ /* 0x000fe200000006ff */
[----:B------:R-:W-:Y:S01]  /*24f0*/  UIADD3 UR4, UPT, UPT, UR5, 0x70, URZ ;  /* 0x0000007005047890 */ /* 0x000fe2000fffe0ff */
[----:B------:R1:W-:Y:S05]  /*2500*/  SYNCS.ARRIVE.TRANS64.RED.A1T0 RZ, [R0+URZ], RZ ;  /* 0x000000ff00ff79a7 */ /* 0x0003ea00081004ff */
[----:B------:R-:W-:Y:S01]  /*2510*/  IMAD.U32 R6, RZ, RZ, UR4 ;  /* 0x00000004ff067e24 */ /* 0x000fe2000f8e00ff */
[----:B------:R-:W2:Y:S04]  /*2520*/  SYNCS.PHASECHK.TRANS64.TRYWAIT P0, [UR5+0x80], R5 ;  /* 0x00008005ff0075a7 */ /* 0x000ea80008001105 */
[----:B------:R-:W-:Y:S01]  /*2530*/  PRMT R6, R2, 0x654, R6 ;  /* 0x0000065402067816 */ /* 0x000fe20000000006 */
[----:B-12---:R-:W-:Y:S06]  /*2540*/  @!P0 BRA `(.L_x_40) ;  /* 0x00000068009c8947 */ /* 0x006fec0003800000 */
.L_x_131:
[----:B------:R-:W-:Y:S01]  /*2550*/  ULEA UR4, UR6, UR37, 0x4 ;  /* 0x0000002506047291 */ /* 0x000fe2000f8e20ff */
[----:B------:R-:W-:Y:S01]  /*2560*/  SEL R3, R6, R3, !P2 ;  /* 0x0000000306037207 */ /* 0x000fe20005000000 */
[----:B------:R-:W-:Y:S01]  /*2570*/  UIADD3 UR5, UPT, UPT, UR5, 0x70, URZ ;  /* 0x0000007005057890 */ /* 0x000fe2000fffe0ff */
[----:B-1----:R-:W-:Y:S01]  /*2580*/  LEA R0, R11, UR37, 0x3 ;  /* 0x000000250b007c11 */ /* 0x002fe2000f8e18ff */
[----:B------:R-:W-:Y:S01]  /*2590*/  UIADD3 UR4, UPT, UPT, UR4, 0x100, URZ ;  /* 0x0000010004047890 */ /* 0x000fe2000fffe0ff */
[----:B------:R1:W-:Y:S01]  /*25a0*/  @!P2 SYNCS.ARRIVE.TRANS64.RED RZ, [R3+URZ], R4 ;  /* 0x0000000403ffa9a7 */ /* 0x0003e200080004ff */
[----:B------:R-:W-:Y:S01]  /*25b0*/  UIADD3 UR6, UPT, UPT, UR6, 0x1, URZ ;  /* 0x0000000106067890 */ /* 0x000fe2000fffe0ff */
[----:B------:R-:W-:-:S03]  /*25c0*/  VIADD R8, R8, 0x1 ;  /* 0x0000000108087836 */ /* 0x000fc60000000000 */
[----:B------:R-:W-:Y:S02]  /*25d0*/  UISETP.NE.AND UP0, UPT, UR6, 0x2, UPT ;  /* 0x000000020600788c */ /* 0x000fe4000bf05270 */
[----:B------:R-:W-:Y:S01]  /*25e0*/  ISETP.NE.AND P0, PT, R8, 0x2, PT ;  /* 0x000000020800780c */ /* 0x000fe20003f05270 */
[----:B------:R-:W-:Y:S06]  /*25f0*/  UGETNEXTWORKID.BROADCAST [UR4], [UR5] ;  /* 0x00000000040073ca */ /* 0x000fec0008000100 */
[----:B------:R-:W-:Y:S02]  /*2600*/  USEL UR4, URZ, 0x1, UP0 ;  /* 0x00000001ff047887 */ /* 0x000fe40008000000 */
[----:B------:R-:W-:-:S04]  /*2610*/  USEL UR6, UR6, URZ, UP0 ;  /* 0x000000ff06067287 */ /* 0x000fc80008000000 */
[----:B------:R-:W-:Y:S02]  /*2620*/  LOP3.LUT R12, R12, UR4, RZ, 0x3c, !PT ;  /* 0x000000040c0c7c12 */ /* 0x000fe4000f8e3cff */
[----:B-1----:R-:W-:-:S04]  /*2630*/  SHF.L.U32 R4, R10, 0x1f, RZ ;  /* 0x0000001f0a047819 */ /* 0x002fc800000006ff */
[----:B------:R-:W1:Y:S02]  /*2640*/  SYNCS.PHASECHK.TRANS64.TRYWAIT P1, [R0+URZ+0x70], R4 ;  /* 0x00007004000075a7 */ /* 0x000e6400080211ff */
[----:B-1----:R-:W-:Y:S05]  /*2650*/  @!P1 BRA `(.L_x_41) ;  /* 0x0000006800709947 */ /* 0x002fea0003800000 */
.L_x_132:
[C---:B-1----:R-:W-:Y:S01]  /*2660*/  LEA R4, R11.reuse, UR37, 0x4 ;  /* 0x000000250b047c11 */ /* 0x042fe2000f8e20ff */
[----:B------:R-:W-:Y:S01]  /*2670*/  VIADD R0, R0, 0x80 ;  /* 0x0000008000007836 */ /* 0x000fe20000000000 */
[----:B------:R-:W-:Y:S01]  /*2680*/  SEL R8, R8, RZ, P0 ;  /* 0x000000ff08087207 */ /* 0x000fe20000000000 */
[----:B------:R-:W-:-:S03]  /*2690*/  VIADD R11, R11, 0x1 ;  /* 0x000000010b0b7836 */ /* 0x000fc60000000000 */
[----:B------:R-:W1:Y:S01]  /*26a0*/  LDS.128 R4, [R4+0x100] ;  /* 0x0001000004047984 */ /* 0x000e620000000c00 */
[----:B------:R-:W-:Y:S02]  /*26b0*/  PRMT R0, RZ, 0x654, R0 ;  /* 0x00000654ff007816 */ /* 0x000fe40000000000 */
[C---:B------:R-:W-:Y:S01]  /*26c0*/  ISETP.NE.AND P1, PT, R11.reuse, 0x2, PT ;  /* 0x000000020b00780c */ /* 0x040fe20003f25270 */
[----:B------:R-:W-:Y:S01]  /*26d0*/  @!PT LDS RZ, [RZ] ;  /* 0x00000000fffff984 */ /* 0x000fe20000000800 */
[----:B------:R-:W-:Y:S01]  /*26e0*/  @!PT LDS RZ, [RZ] ;  /* 0x00000000fffff984 */ /* 0x000fe20000000800 */
[----:B------:R-:W-:Y:S01]  /*26f0*/  @!PT LDS RZ, [RZ] ;  /* 0x00000000fffff984 */ /* 0x000fe20000000800 */
[----:B------:R-:W-:Y:S01]  /*2700*/  @!PT LDS RZ, [RZ] ;  /* 0x00000000fffff984 */ /* 0x000fe20000000800 */
[----:B------:R2:W-:Y:S06]  /*2710*/  MEMBAR.ALL.CTA ;  /* 0x0000000000007992 */ /* 0x0005ec0000008000 */
[----:B--2---:R-:W2:Y:S01]  /*2720*/  FENCE.VIEW.ASYNC.S ;  /* 0x00000000000073c6 */ /* 0x004ea20000000000 */
[----:B------:R-:W-:Y:S01]  /*2730*/  SEL R11, R11, RZ, P1 ;  /* 0x000000ff0b0b7207 */ /* 0x000fe20000800000 */
[----:B--2---:R2:W-:Y:S01]  /*2740*/  SYNCS.ARRIVE.TRANS64.RED.A1T0 RZ, [R0+URZ], RZ ;  /* 0x000000ff00ff79a7 */ /* 0x0045e200081004ff */
[----:B-1----:R-:W-:-:S02]  /*2750*/  LOP3.LUT P3, RZ, R6, 0x1, RZ, 0xc0, !PT ;  /* 0x0000000106ff7812 */ /* 0x002fc4000786c0ff */
[----:B------:R-:W-:-:S04]  /*2760*/  SEL R4, RZ, 0x1, P1 ;  /* 0x00000001ff047807 */ /* 0x000fc80000800000 */
[----:B------:R-:W-:Y:S02]  /*2770*/  LOP3.LUT R10, R10, R4, RZ, 0x3c, !PT ;  /* 0x000000040a0a7212 */ /* 0x000fe400078e3cff */
[----:B--2---:R-:W-:-:S04]  /*2780*/  SEL R0, RZ, 0x1, P0 ;  /* 0x00000001ff007807 */ /* 0x004fc80000000000 */
[----:B------:R-:W-:Y:S01]  /*2790*/  LOP3.LUT R9, R9, R0, RZ, 0x3c, !PT ;  /* 0x0000000009097212 */ /* 0x000fe200078e3cff */
[----:B------:R-:W-:Y:S06]  /*27a0*/  @P3 BRA `(.L_x_42) ;  /* 0xfffffffc002c3947 */ /* 0x000fec000383ffff */
[----:B------:R-:W-:Y:S01]  /*27b0*/  ULEA UR5, UR6, UR37, 0x3 ;  /* 0x0000002506057291 */ /* 0x000fe2000f8e18ff */
[----:B------:R-:W-:-:S08]  /*27c0*/  SHF.L.U32 R2, R12, 0x1f, RZ ;  /* 0x0000001f0c027819 */ /* 0x000fd000000006ff */
[----:B------:R-:W1:Y:S02]  /*27d0*/  SYNCS.PHASECHK.TRANS64 P0, [UR5+0x80], R2 ;  /* 0x00008002ff0075a7 */ /* 0x000e640008001005 */
[----:B-1----:R-:W-:Y:S05]  /*27e0*/  @P0 BRA `(.L_x_43) ;  /* 0x0000000000080947 */ /* 0x002fea0003800000 */
[----:B------:R-:W1:Y:S02]  /*27f0*/  SYNCS.PHASECHK.TRANS64.TRYWAIT P0, [UR5+0x80], R2 ;  /* 0x00008002ff0075a7 */ /* 0x000e640008001105 */
[----:B-1----:R-:W-:Y:S05]  /*2800*/  @!P0 BRA `(.L_x_44) ;  /* 0x0000006800188947 */ /* 0x002fea0003800000 */
.L_x_43:
[----:B------:R-:W-:-:S04]  /*2810*/  UIADD3 UR4, UPT, UPT, UR6, 0x1, URZ ;  /* 0x0000000106047890 */ /* 0x000fc8000fffe0ff */
[----:B------:R-:W-:-:S04]  /*2820*/  UISETP.NE.AND UP0, UPT, UR4, 0x2, UPT ;  /* 0x000000020400788c */ /* 0x000fc8000bf05270 */
[----:B------:R-:W-:Y:S02]  /*2830*/  USEL UR7, URZ, 0x1, UP0 ;  /* 0x00000001ff077887 */ /* 0x000fe40008000000 */
[----:B------:R-:W-:-:S04]  /*2840*/  USEL UR4, UR4, URZ, UP0 ;  /* 0x000000ff04047287 */ /* 0x000fc80008000000 */
[----:B------:R-:W-:Y:S01]  /*2850*/  ULEA UR4, UR4, UR37, 0x3 ;  /* 0x0000002504047291 */ /* 0x000fe2000f8e18ff */
[----:B-1----:R-:W-:-:S04]  /*2860*/  LOP3.LUT R2, R12, UR7, RZ, 0x3c, !PT ;  /* 0x000000070c027c12 */ /* 0x002fc8000f8e3cff */
[----:B------:R-:W-:-:S04]  /*2870*/  SHF.L.U32 R0, R2, 0x1f, RZ ;  /* 0x0000001f02007819 */ /* 0x000fc800000006ff */
[----:B------:R-:W1:Y:S02]  /*2880*/  SYNCS.PHASECHK.TRANS64 P0, [UR4+0x80], R0 ;  /* 0x00008000ff0075a7 */ /* 0x000e640008001004 */
[----:B-1----:R-:W-:Y:S05]  /*2890*/  @P0 EXIT ;  /* 0x000000000000094d */ /* 0x002fea0003800000 */
[----:B------:R-:W-:Y:S02]  /*28a0*/  SHF.L.U32 R2, R2, 0x1f, RZ ;  /* 0x0000001f02027819 */ /* 0x000fe400000006ff */
[----:B------:R-:W-:-:S07]  /*28b0*/  MOV R0, UR4 ;  /* 0x0000000400007c02 */ /* 0x000fce0008000f00 */
.L_x_45:
[----:B-1----:R1:W2:Y:S02]  /*28c0*/  SYNCS.PHASECHK.TRANS64.TRYWAIT P0, [R0+URZ+0x80], R2 ;  /* 0x00008002000075a7 */ /* 0x0022a400080011ff */
[----:B--2---:R-:W-:Y:S05]  /*28d0*/  @!P0 NANOSLEEP.SYNCS 0x989680 ;  /* 0x009896800000895d */ /* 0x004fea0003900000 */
[----:B------:R-:W2:Y:S02]  /*28e0*/  @!P0 SYNCS.PHASECHK.TRANS64 P0, [R0+URZ+0x80], R2 ;  /* 0x00008002000085a7 */ /* 0x000ea400080010ff */
[----:B--2---:R-:W-:Y:S05]  /*28f0*/  @P0 EXIT ;  /* 0x000000000000094d */ /* 0x004fea0003800000 */
[----:B------:R-:W-:Y:S05]  /*2900*/  BRA `(.L_x_45) ;  /* 0xfffffffc00ec7947 */ /* 0x000fea000383ffff */
.L_x_38:
[----:B------:R-:W-:-:S09]  /*2910*/  UISETP.NE.AND UP1, UPT, UR8, URZ, UPT ;  /* 0x000000ff0800728c */ /* 0x000fd2000bf25270 */
[----:B------:R-:W-:Y:S05]  /*2920*/  BRA.U UP1, `(.L_x_46) ;  /* 0x0000000d01947547 */ /* 0x000fea000b800000 */
[----:B------:R-:W-:Y:S01]  /*2930*/  UMOV UR4, 0x40 ;  /* 0x0000004000047882 */ /* 0x000fe20000000000 */
[----:B------:R-:W-:Y:S01]  /*2940*/  NOP ;  /* 0x0000000000007918 */ /* 0x000fe20000000000 */
[----:B------:R-:W-:Y:S01]  /*2950*/  ULEA UR4, UR37, UR4, 0x18 ;  /* 0x0000000425047291 */ /* 0x000fe2000f8ec0ff */
[----:B------:R-:W-:Y:S02]  /*2960*/  UMOV UR5, 0x400 ;  /* 0x0000040000057882 */ /* 0x000fe40000000000 */
[----:B------:R-:W-:-:S06]  /*2970*/  ULEA UR37, UR37, UR5, 0x18 ;  /* 0x0000000525257291 */ /* 0x000fcc000f8ec0ff */
[----:B------:R-:W1:Y:S02]  /*2980*/  LDS.U8 R0, [UR4+0x1c] ;  /* 0x00001c04ff007984 */ /* 0x000e640008000000 */
[----:B-1----:R-:W-:-:S13]  /*2990*/  ISETP.NE.AND P0, PT, R0, RZ, PT ;  /* 0x000000ff0000720c */ /* 0x002fda0003f05270 */
[----:B------:R-:W-:Y:S05]  /*29a0*/  @P0 BRA `(.L_x_47) ;  /* 0x0000000000580947 */ /* 0x000fea0003800000 */
[----:B------:R-:W-:-:S13]  /*29b0*/  ELECT P0, URZ, PT ;  /* 0x0000000000ff782f */ /* 0x000fda0003800000 */
[----:B------:R-:W-:Y:S05]  /*29c0*/  @!P0 BRA `(.L_x_48) ;  /* 0x0000000000608947 */ /* 0x000fea0003800000 */
[----:B------:R-:W-:Y:S01]  /*29d0*/  UMOV UR5, 0x10 ;  /* 0x0000001000057882 */ /* 0x000fe20000000000 */
[----:B------:R-:W-:Y:S01]  /*29e0*/  HFMA2 R0, -RZ, RZ, 0, 5.9604644775390625e-08 ;  /* 0x00000001ff007431 */ /* 0x000fe200000001ff */
[----:B------:R-:W-:-:S03]  /*29f0*/  MOV R2, 0xffff ;  /* 0x0000ffff00027802 */ /* 0x000fc60000000f00 */
[----:B------:R-:W-:Y:S04]  /*2a00*/  DEPBAR.LE SB1, 0x36 ;  /* 0x00009d800000791a */ /* 0x000fe80000000000 */
[----:B------:R-:W1:Y:S02]  /*2a10*/  UTCATOMSWS.FIND_AND_SET.ALIGN UP0, UR5, UR5 ;  /* 0x00000005000575e3 */ /* 0x000e640008000800 */
[----:B-1----:R-:W-:Y:S01]  /*2a20*/  MOV R3, UR5 ;  /* 0x0000000500037c02 */ /* 0x002fe20008000f00 */
[----:B------:R-:W-:Y:S06]  /*2a30*/  BRA.U UP0, `(.L_x_49) ;  /* 0x0000000100187547 */ /* 0x000fec000b800000 */
.L_x_50:
[----:B------:R-:W-:Y:S05]  /*2a40*/  NANOSLEEP 0x64 ;  /* 0x000000640000795d */ /* 0x000fea0003800000 */
[----:B------:R-:W-:-:S05]  /*2a50*/  UMOV UR5, 0x10 ;  /* 0x0000001000057882 */ /* 0x000fca0000000000 */
[----:B------:R-:W-:Y:S04]  /*2a60*/  DEPBAR.LE SB1, 0x36 ;  /* 0x00009d800000791a */ /* 0x000fe80000000000 */
[----:B------:R-:W1:Y:S02]  /*2a70*/  UTCATOMSWS.FIND_AND_SET.ALIGN UP0, UR5, UR5 ;  /* 0x00000005000575e3 */ /* 0x000e640008000800 */
[----:B-1----:R-:W-:Y:S01]  /*2a80*/  MOV R3, UR5 ;  /* 0x0000000500037c02 */ /* 0x002fe20008000f00 */
[----:B------:R-:W-:Y:S05]  /*2a90*/  BRA.U !UP0, `(.L_x_50) ;  /* 0xfffffffd08e87547 */ /* 0x000fea000b83ffff */
.L_x_49:
[-C--:B------:R-:W-:Y:S02]  /*2aa0*/  SHF.L.U32 R2, R2, R3.reuse, RZ ;  /* 0x0000000302027219 */ /* 0x080fe400000006ff */
[----:B------:R-:W-:Y:S01]  /*2ab0*/  SHF.L.U32 R0, R0, R3, RZ ;  /* 0x0000000300007219 */ /* 0x000fe200000006ff */
[----:B------:R-:W-:Y:S02]  /*2ac0*/  IMAD.SHL.U32 R3, R3, 0x20, RZ ;  /* 0x0000002003037824 */ /* 0x000fe400078e00ff */
[----:B------:R1:W-:Y:S04]  /*2ad0*/  ATOMS.OR RZ, [UR4+0x14], R2 ;  /* 0x00001402ffff798c */ /* 0x0003e8000b000004 */
[----:B------:R1:W-:Y:S04]  /*2ae0*/  ATOMS.OR RZ, [UR4+0x18], R0 ;  /* 0x00001800ffff798c */ /* 0x0003e8000b000004 */
[----:B------:R1:W-:Y:S01]  /*2af0*/  STS [UR37+0x120], R3 ;  /* 0x00012003ff007988 */ /* 0x0003e20008000825 */
[----:B------:R-:W-:Y:S05]  /*2b00*/  BRA `(.L_x_48) ;  /* 0x0000000000107947 */ /* 0x000fea0003800000 */
.L_x_47:
[----:B------:R-:W-:Y:S02]  /*2b10*/  MOV R0, 0xffffffff ;  /* 0xffffffff00007802 */ /* 0x000fe40000000f00 */
[----:B------:R-:W-:-:S03]  /*2b20*/  MOV R2, 0x2b50 ;  /* 0x00002b5000027802 */ /* 0x000fc60000000f00 */
[----:B------:R1:W-:Y:S04]  /*2b30*/  STS [UR37+0x120], R0 ;  /* 0x00012000ff007988 */ /* 0x0003e80008000825 */
[----:B-1-3-5:R-:W-:Y:S05]  /*2b40*/  CALL.REL.NOINC `($__internal_1_$__cuda_sm10x_tcgen05_guardrail_trap_phase_invalid_during_alloc) ;  /* 0x0000006c005c7944 */ /* 0x02afea0003c00000 */
.L_x_48:
[----:B------:R-:W-:Y:S05]  /*2b50*/  WARPSYNC.ALL ;  /* 0x0000000000007948 */ /* 0x000fea0003800000 */
[----:B------:R-:W2:Y:S01]  /*2b60*/  S2UR UR6, SR_CgaCtaId ;  /* 0x00000000000679c3 */ /* 0x000ea20000008800 */
[----:B------:R-:W-:Y:S01]  /*2b70*/  UMOV UR4, 0x400 ;  /* 0x0000040000047882 */ /* 0x000fe20000000000 */
[----:B------:R-:W-:-:S06]  /*2b80*/  NOP ;  /* 0x0000000000007918 */ /* 0x000fcc0000000000 */
[----:B------:R-:W-:Y:S06]  /*2b90*/  BAR.ARV 0x6, 0xa0 ;  /* 0x0182800000007b1d */ /* 0x000fec0000002000 */
[----:B------:R-:W4:Y:S01]  /*2ba0*/  LDCU UR7, c[0x0][0x38c] ;  /* 0x00007180ff0777ac */ /* 0x000f220008000800 */
[----:B------:R-:W-:Y:S01]  /*2bb0*/  IMAD.MOV.U32 R11, RZ, RZ, 0x1 ;  /* 0x00000001ff0b7424 */ /* 0x000fe200078e00ff */
[----:B------:R-:W-:Y:S01]  /*2bc0*/  CS2R R8, SRZ ;  /* 0x0000000000087805 */ /* 0x000fe2000001ff00 */
[----:B------:R-:W-:Y:S01]  /*2bd0*/  IMAD.MOV.U32 R10, RZ, RZ, RZ ;  /* 0x000000ffff0a7224 */ /* 0x000fe200078e00ff */
[----:B------:R-:W-:Y:S01]  /*2be0*/  UMOV UR18, URZ ;  /* 0x000000ff00127c82 */ /* 0x000fe20008000000 */
[----:B------:R-:W-:Y:S01]  /*2bf0*/  UMOV UR17, URZ ;  /* 0x000000ff00117c82 */ /* 0x000fe20008000000 */
[----:B------:R-:W-:Y:S01]  /*2c00*/  UMOV UR22, 0x0 ;  /* 0x0000000000167882 */ /* 0x000fe20000000000 */
[----:B------:R-:W-:Y:S01]  /*2c10*/  UMOV UR23, 0x4400010 ;  /* 0x0440001000177882 */ /* 0x000fe20000000000 */
[----:B------:R-:W-:Y:S01]  /*2c20*/  UMOV UR20, 0x0 ;  /* 0x0000000000147882 */ /* 0x000fe20000000000 */
[----:B------:R-:W-:Y:S01]  /*2c30*/  UMOV UR21, 0x4400010 ;  /* 0x0440001000157882 */ /* 0x000fe20000000000 */
[----:B--2---:R-:W-:Y:S01]  /*2c40*/  ULEA UR6, UR6, UR4, 0x18 ;  /* 0x0000000406067291 */ /* 0x004fe2000f8ec0ff */
[----:B------:R-:W2:Y:S03]  /*2c50*/  LDCU UR4, c[0x0][0x38c] ;  /* 0x00007180ff0477ac */ /* 0x000ea60008000800 */
[----:B------:R-:W-:-:S02]  /*2c60*/  UIADD3 UR11, UPT, UPT, UR6, 0x6400, URZ ;  /* 0x00006400060b7890 */ /* 0x000fc4000fffe0ff */
[----:B----4-:R-:W-:-:S03]  /*2c70*/  UIADD3 UR7, UPT, UPT, UR7, 0x3f, URZ ;  /* 0x0000003f07077890 */ /* 0x010fc6000fffe0ff */
[----:B-1----:R-:W1:Y:S01]  /*2c80*/  LDS R0, [UR6+0x120] ;  /* 0x00012006ff007984 */ /* 0x002e620008000800 */
[----:B------:R-:W-:Y:S02]  /*2c90*/  UIADD3 UR12, UPT, UPT, UR6, 0x8400, URZ ;  /* 0x00008400060c7890 */ /* 0x000fe4000fffe0ff */
[----:B------:R-:W-:Y:S02]  /*2ca0*/  USHF.R.S32.HI UR5, URZ, 0x1f, UR7 ;  /* 0x0000001fff057899 */ /* 0x000fe40008011407 */
[----:B------:R-:W-:Y:S02]  /*2cb0*/  USHF.R.U32.HI UR11, URZ, 0x4, UR11 ;  /* 0x00000004ff0b7899 */ /* 0x000fe4000801160b */
[----:B------:R-:W-:Y:S02]  /*2cc0*/  ULEA.HI UR5, UR5, UR7, URZ, 0x6 ;  /* 0x0000000705057291 */ /* 0x000fe4000f8f30ff */
[----:B------:R-:W-:Y:S02]  /*2cd0*/  USHF.R.U32.HI UR12, URZ, 0x4, UR12 ;  /* 0x00000004ff0c7899 */ /* 0x000fe4000801160c */
[----:B------:R-:W-:-:S02]  /*2ce0*/  USHF.R.S32.HI UR5, URZ, 0x6, UR5 ;  /* 0x00000006ff057899 */ /* 0x000fc40008011405 */
[----:B------:R-:W-:Y:S02]  /*2cf0*/  ULOP3.LUT UR11, UR11, 0x3fff, URZ, 0xc0, !UPT ;  /* 0x00003fff0b0b7892 */ /* 0x000fe4000f8ec0ff */
[----:B------:R-:W-:Y:S02]  /*2d00*/  UISETP.LT.AND UP0, UPT, UR5, 0x1, UPT ;  /* 0x000000010500788c */ /* 0x000fe4000bf01270 */
[----:B------:R-:W-:Y:S02]  /*2d10*/  ULOP3.LUT UR12, UR12, 0x3fff, URZ, 0xc0, !UPT ;  /* 0x00003fff0c0c7892 */ /* 0x000fe4000f8ec0ff */
[----:B------:R-:W-:Y:S02]  /*2d20*/  USEL UR10, UR5, 0x1, !UP0 ;  /* 0x00000001050a7887 */ /* 0x000fe4000c000000 */
[----:B------:R-:W-:Y:S02]  /*2d30*/  ULOP3.LUT UR11, UR11, 0x10000, URZ, 0xfc, !UPT ;  /* 0x000100000b0b7892 */ /* 0x000fe4000f8efcff */
[----:B------:R-:W-:-:S02]  /*2d40*/  ULOP3.LUT UR12, UR12, 0x10000, URZ, 0xfc, !UPT ;  /* 0x000100000c0c7892 */ /* 0x000fc4000f8efcff */
[----:B------:R-:W-:Y:S02]  /*2d50*/  UIADD3 UR10, UPT, UPT, -UR10, URZ, URZ ;  /* 0x000000ff0a0a7290 */ /* 0x000fe4000fffe1ff */
[----:B--2---:R-:W-:Y:S01]  /*2d60*/  UISETP.GE.AND UP3, UPT, UR4, 0x1, UPT ;  /* 0x000000010400788c */ /* 0x004fe2000bf66270 */
[----:B-1----:R-:W-:-:S15]  /*2d70*/  R2UR UR19, R0 ;  /* 0x00000000001372ca */ /* 0x002fde00000e0000 */
.L_x_57:
[----:B------:R-:W-:Y:S02]  /*2d80*/  LEA R0, R10, UR6, 0x3 ;  /* 0x000000060a007c11 */ /* 0x000fe4000f8e18ff */
[----:B------:R-:W-:Y:S02]  /*2d90*/  SHF.L.U32 R2, R9, 0x1f, RZ ;  /* 0x0000001f09027819 */ /* 0x000fe400000006ff */
[----:B------:R-:W-:Y:S01]  /*2da0*/  PLOP3.LUT P0, PT, PT, PT, UP3, 0x80, 0x8 ;  /* 0x000000000008781c */ /* 0x000fe20003f0f038 */
[----:B------:R-:W-:Y:S01]  /*2db0*/  VIADD R3, R0, 0x80 ;  /* 0x0000008000037836 */ /* 0x000fe20000000000 */
[----:B-1----:R-:W1:Y:S02]  /*2dc0*/  SYNCS.PHASECHK.TRANS64.TRYWAIT P1, [R0+URZ+0x70], R2 ;  /* 0x00007002000075a7 */ /* 0x002e6400080211ff */
[----:B-1--4-:R-:W-:Y:S09]  /*2dd0*/  @!P1 BRA `(.L_x_51) ;  /* 0x0000006000bc9947 */ /* 0x012ff20003800000 */
.L_x_134:
[----:B------:R-:W-:Y:S01]  /*2de0*/  LEA R4, R10, UR6, 0x4 ;  /* 0x000000060a047c11 */ /* 0x000fe2000f8e20ff */
[----:B------:R-:W-:Y:S01]  /*2df0*/  @UP3 ULEA UR4, UR17, UR6, 0x3 ;  /* 0x0000000611043291 */ /* 0x000fe2000f8e18ff */
[----:B------:R-:W-:Y:S01]  /*2e00*/  PLOP3.LUT P2, PT, PT, PT, PT, 0x80, 0x8 ;  /* 0x000000000008781c */ /* 0x000fe20003f4f070 */
[----:B------:R-:W-:Y:S01]  /*2e10*/  ULEA UR8, UR18, UR6, 0x3 ;  /* 0x0000000612087291 */ /* 0x000fe2000f8e18ff */
[----:B------:R-:W-:Y:S02]  /*2e20*/  PRMT R3, RZ, 0x654, R3 ;  /* 0x00000654ff037816 */ /* 0x000fe40000000003 */
[----:B------:R-:W2:Y:S01]  /*2e30*/  LDS.128 R4, [R4+0x100] ;  /* 0x0001000004047984 */ /* 0x000ea20000000c00 */
[----:B-1----:R-:W-:Y:S02]  /*2e40*/  @P0 SHF.L.U32 R2, R8, 0x1f, RZ ;  /* 0x0000001f08020819 */ /* 0x002fe400000006ff */
[----:B------:R-:W-:Y:S01]  /*2e50*/  SHF.L.U32 R0, R11, 0x1f, RZ ;  /* 0x0000001f0b007819 */ /* 0x000fe200000006ff */
[----:B------:R-:W-:Y:S01]  /*2e60*/  @!PT LDS RZ, [RZ] ;  /* 0x00000000fffff984 */ /* 0x000fe20000000800 */
[----:B------:R-:W-:Y:S01]  /*2e70*/  @!PT LDS RZ, [RZ] ;  /* 0x00000000fffff984 */ /* 0x000fe20000000800 */
[----:B------:R-:W-:Y:S01]  /*2e80*/  @!PT LDS RZ, [RZ] ;  /* 0x00000000fffff984 */ /* 0x000fe20000000800 */
[----:B------:R-:W-:Y:S01]  /*2e90*/  @!PT LDS RZ, [RZ] ;  /* 0x00000000fffff984 */ /* 0x000fe20000000800 */
[----:B------:R1:W-:Y:S06]  /*2ea0*/  MEMBAR.ALL.CTA ;  /* 0x0000000000007992 */ /* 0x0003ec0000008000 */
[----:B-1----:R-:W1:Y:S02]  /*2eb0*/  FENCE.VIEW.ASYNC.S ;  /* 0x00000000000073c6 */ /* 0x002e640000000000 */
[----:B-1----:R1:W-:Y:S01]  /*2ec0*/  SYNCS.ARRIVE.TRANS64.RED.A1T0 RZ, [R3+URZ], RZ ;  /* 0x000000ff03ff79a7 */ /* 0x0023e200081004ff */
[----:B------:R1:W4:Y:S01]  /*2ed0*/  @P0 SYNCS.PHASECHK.TRANS64.TRYWAIT P2, [UR4], R2 ;  /* 0x00000002ff0005a7 */ /* 0x0003220008041104 */
[----:B------:R-:W-:Y:S01]  /*2ee0*/  ULEA.HI UR4, UR18, UR18, URZ, 0x1 ;  /* 0x0000001212047291 */ /* 0x000fe2000f8f08ff */
[----:B--2---:R-:W-:-:S03]  /*2ef0*/  LOP3.LUT P1, RZ, R6, 0x1, RZ, 0xc0, !PT ;  /* 0x0000000106ff7812 */ /* 0x004fc6000782c0ff */
[----:B------:R-:W-:Y:S02]  /*2f00*/  USHF.L.U32 UR9, UR4, 0x7, URZ ;  /* 0x0000000704097899 */ /* 0x000fe400080006ff */
[----:B------:R-:W-:Y:S02]  /*2f10*/  ULOP3.LUT UR4, UR4, 0xffe, URZ, 0xc0, !UPT ;  /* 0x00000ffe04047892 */ /* 0x000fe4000f8ec0ff */
[----:B------:R-:W-:Y:S02]  /*2f20*/  ULOP3.LUT UR9, UR9, 0xffffff00, URZ, 0xc0, !UPT ;  /* 0xffffff0009097892 */ /* 0x000fe4000f8ec0ff */
[----:B------:R-:W-:Y:S02]  /*2f30*/  UIADD3 UR4, UPT, UPT, -UR4, UR18, URZ ;  /* 0x0000001204047290 */ /* 0x000fe4000fffe1ff */
[----:B------:R-:W-:Y:S01]  /*2f40*/  UIADD3 UR9, UPT, UPT, UR19, UR9, URZ ;  /* 0x0000000913097290 */ /* 0x000fe2000fffe0ff */
[----:B------:R-:W2:Y:S03]  /*2f50*/  SYNCS.PHASECHK.TRANS64.TRYWAIT P0, [UR8+0xb0], R0 ;  /* 0x0000b000ff0075a7 */ /* 0x000ea60008001108 */
[----:B------:R-:W-:Y:S01]  /*2f60*/  ULEA UR9, UR4, UR9, 0x14 ;  /* 0x0000000904097291 */ /* 0x000fe2000f8ea0ff */
[----:B-12-4-:R-:W-:Y:S11]  /*2f70*/  @!P0 BRA `(.L_x_52) ;  /* 0x0000006000688947 */ /* 0x016ff60003800000 */
.L_x_136:
[----:B------:R-:W-:Y:S01]  /*2f80*/  IADD3 R10, PT, PT, R10, 0x1, RZ ;  /* 0x000000010a0a7810 */ /* 0x000fe20007ffe0ff */
[----:B------:R-:W-:Y:S06]  /*2f90*/  BRA.U !UP3, `(.L_x_53) ;  /* 0x000000010b987547 */ /* 0x000fec000b800000 */
[----:B------:R-:W-:Y:S01]  /*2fa0*/  UPLOP3.LUT UP4, UPT, UPT, UPT, UPT, 0x40, 0x4 ;  /* 0x000000000004789c */ /* 0x000fe20003f8e870 */
[----:B------:R-:W-:Y:S01]  /*2fb0*/  UMOV UR16, UR10 ;  /* 0x0000000a00107c82 */ /* 0x000fe20008000000 */
[----:B------:R-:W-:Y:S01]  /*2fc0*/  UMOV UR15, UR5 ;  /* 0x00000005000f7c82 */ /* 0x000fe20008000000 */
[----:B------:R-:W-:-:S08]  /*2fd0*/  UMOV UR14, UR17 ;  /* 0x00000011000e7c82 */ /* 0x000fd00008000000 */
.L_x_56:
[----:B------:R-:W-:Y:S02]  /*2fe0*/  UIADD3 UR16, UPT, UPT, UR16, 0x1, URZ ;  /* 0x0000000110107890 */ /* 0x000fe4000fffe0ff */
[----:B--2---:R-:W-:Y:S02]  /*2ff0*/  ULEA UR7, UR14, UR6, 0x3 ;  /* 0x000000060e077291 */ /* 0x004fe4000f8e18ff */
[----:B------:R-:W-:Y:S01]  /*3000*/  UISETP.NE.AND UP0, UPT, UR16, URZ, UPT ;  /* 0x000000ff1000728c */ /* 0x000fe2000bf05270 */
[----:B----4-:R-:W-:Y:S10]  /*3010*/  @P2 BRA `(.L_x_54) ;  /* 0x00000000000c2947 */ /* 0x010ff40003800000 */
[----:B-1----:R-:W-:Y:S04]  /*3020*/  SHF.L.U32 R2, R8, 0x1f, RZ ;  /* 0x0000001f08027819 */ /* 0x002fe800000006ff */
[----:B------:R-:W1:Y:S02]  /*3030*/  SYNCS.PHASECHK.TRANS64.TRYWAIT P0, [UR7], R2 ;  /* 0x00000002ff0075a7 */ /* 0x000e640008001107 */
[----:B-1----:R-:W-:Y:S05]  /*3040*/  @!P0 BRA `(.L_x_55) ;  /* 0x00000060004c8947 */ /* 0x002fea0003800000 */
.L_x_54:
[----:B------:R-:W-:Y:S01]  /*3050*/  UISETP.NE.AND UP1, UPT, UR15, 0x1, UPT ;  /* 0x000000010f00788c */ /* 0x000fe2000bf25270 */
[----:B------:R-:W-:Y:S01]  /*3060*/  PLOP3.LUT P2, PT, PT, PT, PT, 0x80, 0x8 ;  /* 0x000000000008781c */ /* 0x000fe20003f4f070 */
[----:B------:R-:W-:Y:S02]  /*3070*/  UIADD3 UR17, UPT, UPT, UR14, 0x1, URZ ;  /* 0x000000010e117890 */ /* 0x000fe4000fffe0ff */
[----:B------:R-:W-:Y:S02]  /*3080*/  ULEA UR24, UR14, UR12, 0xa ;  /* 0x0000000c0e187291 */ /* 0x000fe4000f8e50ff */
[----:B------:R-:W-:Y:S01]  /*3090*/  UISETP.NE.AND UP2, UPT, UR17, 0x2, UPT ;  /* 0x000000021100788c */ /* 0x000fe2000bf45270 */
[----:B------:R-:W-:Y:S01]  /*30a0*/  PLOP3.LUT P0, PT, PT, PT, UP1, 0x80, 0x8 ;  /* 0x000000000008781c */ /* 0x000fe20003f0f018 */
[----:B------:R-:W-:Y:S02]  /*30b0*/  ULEA UR26, UR14, UR11, 0x8 ;  /* 0x0000000b0e1a7291 */ /* 0x000fe4000f8e40ff */
[----:B------:R-:W-:Y:S02]  /*30c0*/  USEL UR13, URZ, 0x1, UP2 ;  /* 0x00000001ff0d7887 */ /* 0x000fe40009000000 */
[----:B------:R-:W-:Y:S02]  /*30d0*/  USEL UR17, UR17, URZ, UP2 ;  /* 0x000000ff11117287 */ /* 0x000fe40009000000 */
[----:B------:R-:W-:Y:S02]  /*30e0*/  UIADD3 UR30, UPT, UPT, UR24, 0x2, URZ ;  /* 0x00000002181e7890 */ /* 0x000fe4000fffe0ff */
[----:B------:R-:W-:Y:S01]  /*30f0*/  @UP1 ULEA UR4, UR17, UR6, 0x3 ;  /* 0x0000000611041291 */ /* 0x000fe2000f8e18ff */
[----:B------:R-:W-:Y:S01]  /*3100*/  LOP3.LUT R8, R8, UR13, RZ, 0x3c, !PT ;  /* 0x0000000d08087c12 */ /* 0x000fe2000f8e3cff */
[----:B------:R-:W-:Y:S02]  /*3110*/  UIADD3 UR28, UPT, UPT, UR26, 0x2, URZ ;  /* 0x000000021a1c7890 */ /* 0x000fe4000fffe0ff */
[----:B------:R-:W-:Y:S01]  /*3120*/  UIADD3 UR7, UPT, UPT, UR7, 0x10, URZ ;  /* 0x0000001007077890 */ /* 0x000fe2000fffe0ff */
[----:B-1----:R-:W-:Y:S01]  /*3130*/  @P0 SHF.L.U32 R0, R8, 0x1f, RZ ;  /* 0x0000001f08000819 */ /* 0x002fe200000006ff */
[----:B------:R-:W-:Y:S01]  /*3140*/  UMOV UR25, 0x80004020 ;  /* 0x8000402000197882 */ /* 0x000fe20000000000 */
[----:B------:R-:W-:Y:S01]  /*3150*/  UMOV UR27, 0x80004020 ;  /* 0x80004020001b7882 */ /* 0x000fe20000000000 */
[----:B------:R-:W-:Y:S01]  /*3160*/  UMOV UR31, 0x80004020 ;  /* 0x80004020001f7882 */ /* 0x000fe20000000000 */
[----:B------:R2:W4:Y:S01]  /*3170*/  @P0 SYNCS.PHASECHK.TRANS64.TRYWAIT P2, [UR4], R0 ;  /* 0x00000000ff0005a7 */ /* 0x0005220008041104 */
[----:B------:R-:W-:Y:S01]  /*3180*/  UIADD3 UR15, UPT, UPT, UR15, -0x1, URZ ;  /* 0xffffffff0f0f7890 */ /* 0x000fe2000fffe0ff */
[----:B------:R2:W-:Y:S01]  /*3190*/  UTCQMMA gdesc[UR26], gdesc[UR24], tmem[UR9], tmem[UR22], idesc[UR23], UP4 ;  /* 0x00ff16181a0075ea */ /* 0x0005e2000a000309 */
[----:B------:R-:W-:Y:S01]  /*31a0*/  UPLOP3.LUT UP4, UPT, UPT, UPT, UPT, 0x80, 0x8 ;  /* 0x000000000008789c */ /* 0x000fe20003f8f070 */
[----:B------:R-:W-:Y:S01]  /*31b0*/  UMOV UR29, 0x80004020 ;  /* 0x80004020001d7882 */ /* 0x000fe20000000000 */
[----:B------:R-:W-:Y:S01]  /*31c0*/  UMOV UR14, UR17 ;  /* 0x00000011000e7c82 */ /* 0x000fe20008000000 */
[----:B------:R2:W-:Y:S01]  /*31d0*/  UTCQMMA gdesc[UR28], gdesc[UR30], tmem[UR9], tmem[UR20], idesc[UR21], UPT ;  /* 0x00ff141e1c0075ea */ /* 0x0005e2000b800309 */
[----:B------:R2:W-:Y:S01]  /*31e0*/  UTCBAR [UR7], URZ ;  /* 0x000000ff070073e9 */ /* 0x0005e200080000ff */
[----:B------:R-:W-:Y:S06]  /*31f0*/  BRA.U UP0, `(.L_x_56) ;  /* 0xfffffffd00787547 */ /* 0x000fec000b83ffff */
.L_x_53:
[----:B------:R-:W-:Y:S01]  /*3200*/  UIADD3 UR18, UPT, UPT, UR18, 0x1, URZ ;  /* 0x0000000112127890 */ /* 0x000fe2000fffe0ff */
[C---:B------:R-:W-:Y:S01]  /*3210*/  ISETP.NE.AND P0, PT, R10.reuse, 0x2, PT ;  /* 0x000000020a00780c */ /* 0x040fe20003f05270 */
[----:B------:R-:W-:Y:S02]  /*3220*/  UIADD3 UR8, UPT, UPT, UR8, 0x90, URZ ;  /* 0x0000009008087890 */ /* 0x000fe4000fffe0ff */
[----:B------:R-:W-:Y:S01]  /*3230*/  UISETP.NE.AND UP0, UPT, UR18, 0x4, UPT ;  /* 0x000000041200788c */ /* 0x000fe2000bf05270 */
[----:B-12---:R-:W-:Y:S02]  /*3240*/  SEL R0, RZ, 0x1, P0 ;  /* 0x00000001ff007807 */ /* 0x006fe40000000000 */
[----:B------:R-:W-:Y:S01]  /*3250*/  SEL R10, R10, RZ, P0 ;  /* 0x000000ff0a0a7207 */ /* 0x000fe20000000000 */
[----:B------:R-:W-:Y:S01]  /*3260*/  USEL UR4, URZ, 0x1, UP0 ;  /* 0x00000001ff047887 */ /* 0x000fe20008000000 */
[----:B------:R-:W-:Y:S01]  /*3270*/  LOP3.LUT R9, R9, R0, RZ, 0x3c, !PT ;  /* 0x0000000009097212 */ /* 0x000fe200078e3cff */
[----:B------:R-:W-:Y:S01]  /*3280*/  USEL UR18, UR18, URZ, UP0 ;  /* 0x000000ff12127287 */ /* 0x000fe20008000000 */
[----:B------:R1:W-:Y:S03]  /*3290*/  UTCBAR [UR8], URZ ;  /* 0x000000ff080073e9 */ /* 0x0003e600080000ff */
[----:B------:R-:W-:Y:S01]  /*32a0*/  LOP3.LUT R11, R11, UR4, RZ, 0x3c, !PT ;  /* 0x000000040b0b7c12 */ /* 0x000fe2000f8e3cff */
[----:B------:R-:W-:Y:S07]  /*32b0*/  @P1 BRA `(.L_x_57) ;  /* 0xfffffff800b01947 */ /* 0x000fee000383ffff */
[----:B------:R-:W2:Y:S01]  /*32c0*/  S2UR UR4, SR_CgaCtaId ;  /* 0x00000000000479c3 */ /* 0x000ea20000008800 */
[----:B------:R-:W-:Y:S01]  /*32d0*/  ELECT P0, URZ, PT ;  /* 0x0000000000ff782f */ /* 0x000fe20003800000 */
[----:B------:R-:W-:Y:S01]  /*32e0*/  IMAD.MOV.U32 R0, RZ, RZ, 0x1 ;  /* 0x00000001ff007424 */ /* 0x000fe200078e00ff */
[----:B------:R-:W-:Y:S01]  /*32f0*/  UIADD3 UR6, UPT, UPT, UR6, 0xb0, URZ ;  /* 0x000000b006067890 */ /* 0x000fe2000fffe0ff */
[----:B------:R-:W-:Y:S01]  /*3300*/  SHF.L.U32 R2, R11, 0x1f, RZ ;  /* 0x0000001f0b027819 */ /* 0x000fe200000006ff */
[----:B------:R-:W-:-:S03]  /*3310*/  UMOV UR5, 0x40 ;  /* 0x0000004000057882 */ /* 0x000fc60000000000 */
[----:B------:R-:W-:Y:S01]  /*3320*/  UVIRTCOUNT.DEALLOC.SMPOOL 0x80 ;  /* 0x000000800000784c */ /* 0x000fe20000000000 */
[----:B--2---:R-:W-:Y:S02]  /*3330*/  ULEA UR4, UR4, UR5, 0x18 ;  /* 0x0000000504047291 */ /* 0x004fe4000f8ec0ff */
[----:B------:R-:W-:-:S07]  /*3340*/  ULEA UR5, UR18, UR6, 0x3 ;  /* 0x0000000612057291 */ /* 0x000fce000f8e18ff */
[----:B------:R2:W-:Y:S02]  /*3350*/  @P0 STS.U8 [UR4+0x1c], R0 ;  /* 0x00001c00ff000988 */ /* 0x0005e40008000004 */
[----:B------:R-:W3:Y:S02]  /*3360*/  SYNCS.PHASECHK.TRANS64.TRYWAIT P0, [UR5], R2 ;  /* 0x00000002ff0075a7 */ /* 0x000ee40008001105 */
[----:B--23--:R-:W-:Y:S05]  /*3370*/  @!P0 BRA `(.L_x_58) ;  /* 0x0000005c00988947 */ /* 0x00cfea0003800000 */
.L_x_139:
[----:B------:R-:W-:-:S04]  /*3380*/  UIADD3 UR7, UPT, UPT, UR18, 0x1, URZ ;  /* 0x0000000112077890 */ /* 0x000fc8000fffe0ff */
[----:B------:R-:W-:-:S04]  /*3390*/  UISETP.NE.AND UP0, UPT, UR7, 0x4, UPT ;  /* 0x000000040700788c */ /* 0x000fc8000bf05270 */
[----:B-1----:R-:W-:Y:S02]  /*33a0*/  USEL UR8, URZ, 0x1, UP0 ;  /* 0x00000001ff087887 */ /* 0x002fe40008000000 */
[----:B------:R-:W-:-:S04]  /*33b0*/  USEL UR7, UR7, URZ, UP0 ;  /* 0x000000ff07077287 */ /* 0x000fc80008000000 */
[----:B------:R-:W-:Y:S01]  /*33c0*/  ULEA UR5, UR7, UR6, 0x3 ;  /* 0x0000000607057291 */ /* 0x000fe2000f8e18ff */
[----:B--2---:R-:W-:-:S04]  /*33d0*/  LOP3.LUT R2, R11, UR8, RZ, 0x3c, !PT ;  /* 0x000000080b027c12 */ /* 0x004fc8000f8e3cff */
[----:B------:R-:W-:-:S04]  /*33e0*/  SHF.L.U32 R3, R2, 0x1f, RZ ;  /* 0x0000001f02037819 */ /* 0x000fc800000006ff */
[----:B------:R-:W1:Y:S02]  /*33f0*/  SYNCS.PHASECHK.TRANS64.TRYWAIT P0, [UR5], R3 ;  /* 0x00000003ff0075a7 */ /* 0x000e640008001105 */
[----:B-1----:R-:W-:Y:S05]  /*3400*/  @!P0 BRA `(.L_x_59) ;  /* 0x0000005c008c8947 */ /* 0x002fea0003800000 */
.L_x_141:
[----:B------:R-:W-:-:S04]  /*3410*/  UIADD3 UR7, UPT, UPT, UR7, 0x1, URZ ;  /* 0x0000000107077890 */ /* 0x000fc8000fffe0ff */
[----:B------:R-:W-:-:S04]  /*3420*/  UISETP.NE.AND UP0, UPT, UR7, 0x4, UPT ;  /* 0x000000040700788c */ /* 0x000fc8000bf05270 */
[----:B------:R-:W-:Y:S02]  /*3430*/  USEL UR8, URZ, 0x1, UP0 ;  /* 0x00000001ff087887 */ /* 0x000fe40008000000 */
[----:B------:R-:W-:-:S04]  /*3440*/  USEL UR7, UR7, URZ, UP0 ;  /* 0x000000ff07077287 */ /* 0x000fc80008000000 */
[----:B------:R-:W-:Y:S01]  /*3450*/  ULEA UR5, UR7, UR6, 0x3 ;  /* 0x0000000607057291 */ /* 0x000fe2000f8e18ff */
[----:B------:R-:W-:-:S04]  /*3460*/  LOP3.LUT R2, R2, UR8, RZ, 0x3c, !PT ;  /* 0x0000000802027c12 */ /* 0x000fc8000f8e3cff */
[----:B-1----:R-:W-:-:S04]  /*3470*/  SHF.L.U32 R3, R2, 0x1f, RZ ;  /* 0x0000001f02037819 */ /* 0x002fc800000006ff */
[----:B------:R-:W1:Y:S02]  /*3480*/  SYNCS.PHASECHK.TRANS64.TRYWAIT P0, [UR5], R3 ;  /* 0x00000003ff0075a7 */ /* 0x000e640008001105 */
[----:B-1----:R-:W-:Y:S05]  /*3490*/  @!P0 BRA `(.L_x_60) ;  /* 0x0000005c00808947 */ /* 0x002fea0003800000 */
.L_x_143:
[----:B------:R-:W-:-:S04]  /*34a0*/  UIADD3 UR7, UPT, UPT, UR7, 0x1, URZ ;  /* 0x0000000107077890 */ /* 0x000fc8000fffe0ff */
[----:B------:R-:W-:-:S04]  /*34b0*/  UISETP.NE.AND UP0, UPT, UR7, 0x4, UPT ;  /* 0x000000040700788c */ /* 0x000fc8000bf05270 */
[----:B------:R-:W-:Y:S02]  /*34c0*/  USEL UR5, URZ, 0x1, UP0 ;  /* 0x00000001ff057887 */ /* 0x000fe40008000000 */
[----:B------:R-:W-:-:S04]  /*34d0*/  USEL UR7, UR7, URZ, UP0 ;  /* 0x000000ff07077287 */ /* 0x000fc80008000000 */
[----:B------:R-:W-:Y:S01]  /*34e0*/  ULEA UR7, UR7, UR6, 0x3 ;  /* 0x0000000607077291 */ /* 0x000fe2000f8e18ff */
[----:B------:R-:W-:-:S04]  /*34f0*/  LOP3.LUT R2, R2, UR5, RZ, 0x3c, !PT ;  /* 0x0000000502027c12 */ /* 0x000fc8000f8e3cff */
[----:B------:R-:W-:-:S04]  /*3500*/  SHF.L.U32 R2, R2, 0x1f, RZ ;  /* 0x0000001f02027819 */ /* 0x000fc800000006ff */
[----:B------:R-:W2:Y:S02]  /*3510*/  SYNCS.PHASECHK.TRANS64.TRYWAIT P0, [UR7], R2 ;  /* 0x00000002ff0075a7 */ /* 0x000ea40008001107 */
[----:B--2---:R-:W-:Y:S05]  /*3520*/  @!P0 BRA `(.L_x_61) ;  /* 0x0000005c00748947 */ /* 0x004fea0003800000 */
.L_x_145:
[----:B------:R-:W-:Y:S01]  /*3530*/  NOP ;  /* 0x0000000000007918 */ /* 0x000fe20000000000 */
[----:B-1----:R-:W1:Y:S01]  /*3540*/  LDS R0, [UR4+0x14] ;  /* 0x00001404ff007984 */ /* 0x002e620008000800 */
[----:B------:R-:W-:Y:S01]  /*3550*/  ULOP3.LUT UR6, UR19, 0xffff, URZ, 0xc0, !UPT ;  /* 0x0000ffff13067892 */ /* 0x000fe2000f8ec0ff */
[----:B------:R-:W-:Y:S01]  /*3560*/  UMOV UR8, 0xffff ;  /* 0x0000ffff00087882 */ /* 0x000fe20000000000 */
[----:B------:R-:W-:Y:S02]  /*3570*/  UMOV UR5, 0x1 ;  /* 0x0000000100057882 */ /* 0x000fe40000000000 */
[----:B------:R-:W-:-:S04]  /*3580*/  USHF.R.U32.HI UR6, URZ, 0x5, UR6 ;  /* 0x00000005ff067899 */ /* 0x000fc80008011606 */
[----:B------:R-:W-:Y:S02]  /*3590*/  USHF.L.U32 UR8, UR8, UR6, URZ ;  /* 0x0000000608087299 */ /* 0x000fe400080006ff */
[----:B------:R-:W-:-:S04]  /*35a0*/  USHF.L.U32 UR5, UR5, UR6, URZ ;  /* 0x0000000605057299 */ /* 0x000fc800080006ff */
[----:B-1----:R-:W-:-:S04]  /*35b0*/  LOP3.LUT R0, R0, UR8, RZ, 0xc0, !PT ;  /* 0x0000000800007c12 */ /* 0x002fc8000f8ec0ff */
[----:B------:R-:W-:-:S13]  /*35c0*/  ISETP.NE.AND P0, PT, R0, UR8, PT ;  /* 0x0000000800007c0c */ /* 0x000fda000bf05270 */
[----:B------:R-:W-:Y:S05]  /*35d0*/  @P0 BRA `(.L_x_62) ;  /* 0x0000000000580947 */ /* 0x000fea0003800000 */
[----:B------:R-:W1:Y:S02]  /*35e0*/  LDS R0, [UR4+0x18] ;  /* 0x00001804ff007984 */ /* 0x000e640008000800 */
[----:B-1----:R-:W-:-:S04]  /*35f0*/  LOP3.LUT R0, R0, UR5, RZ, 0xc0, !PT ;  /* 0x0000000500007c12 */ /* 0x002fc8000f8ec0ff */
[----:B------:R-:W-:-:S13]  /*3600*/  ISETP.NE.AND P0, PT, R0, UR5, PT ;  /* 0x0000000500007c0c */ /* 0x000fda000bf05270 */
[----:B------:R-:W-:Y:S05]  /*3610*/  @P0 BRA `(.L_x_63) ;  /* 0x00000000003c0947 */ /* 0x000fea0003800000 */
[----:B------:R-:W1:Y:S01]  /*3620*/  S2R R2, SR_LANEID ;  /* 0x0000000000027919 */ /* 0x000e620000000000 */
[----:B------:R-:W-:Y:S01]  /*3630*/  ULOP3.LUT UR8, URZ, UR8, URZ, 0x33, !UPT ;  /* 0x00000008ff087292 */ /* 0x000fe2000f8e33ff */
[----:B------:R-:W-:Y:S02]  /*3640*/  VOTEU.ANY UR7, UPT, PT ;  /* 0x0000000000077886 */ /* 0x000fe400038e0100 */
[----:B------:R-:W-:-:S03]  /*3650*/  UFLO.U32 UR7, UR7 ;  /* 0x00000007000772bd */ /* 0x000fc600080e0000 */
[----:B------:R-:W-:-:S04]  /*3660*/  IMAD.U32 R0, RZ, RZ, UR8 ;  /* 0x00000008ff007e24 */ /* 0x000fc8000f8e00ff */
[----:B------:R2:W3:Y:S02]  /*3670*/  REDUX UR6, R0 ;  /* 0x00000000000673c4 */ /* 0x0004e40000000000 */
[----:B------:R1:W-:Y:S02]  /*3680*/  UTCATOMSWS.AND URZ, UR8 ;  /* 0x0000000800ff79e3 */ /* 0x0003e40008000000 */
[----:B-1----:R-:W-:Y:S02]  /*3690*/  ISETP.EQ.U32.AND P0, PT, R2, UR7, PT ;  /* 0x0000000702007c0c */ /* 0x002fe4000bf02070 */
[----:B--2---:R-:W-:Y:S02]  /*36a0*/  LOP3.LUT R0, RZ, UR5, RZ, 0x33, !PT ;  /* 0x00000005ff007c12 */ /* 0x004fe4000f8e33ff */
[----:B---3--:R-:W-:Y:S02]  /*36b0*/  MOV R2, UR6 ;  /* 0x0000000600027c02 */ /* 0x008fe40008000f00 */
[----:B------:R-:W1:Y:S07]  /*36c0*/  REDUX UR5, R0 ;  /* 0x00000000000573c4 */ /* 0x000e6e0000000000 */
[----:B------:R2:W-:Y:S01]  /*36d0*/  @P0 ATOMS.AND RZ, [UR4+0x14], R2 ;  /* 0x00001402ffff098c */ /* 0x0005e2000a800004 */
[----:B-1----:R-:W-:-:S05]  /*36e0*/  IMAD.U32 R0, RZ, RZ, UR5 ;  /* 0x00000005ff007e24 */ /* 0x002fca000f8e00ff */
[----:B------:R2:W-:Y:S01]  /*36f0*/  @P0 ATOMS.AND RZ, [UR4+0x18], R0 ;  /* 0x00001800ffff098c */ /* 0x0005e2000a800004 */
[----:B------:R-:W-:Y:S05]  /*3700*/  BRA `(.L_x_64) ;  /* 0x0000000000147947 */ /* 0x000fea0003800000 */
.L_x_63:
[----:B------:R-:W-:Y:S02]  /*3710*/  MOV R2, 0x3730 ;  /* 0x0000373000027802 */ /* 0x000fe40000000f00 */
[----:B----45:R-:W-:Y:S05]  /*3720*/  CALL.REL.NOINC `($__internal_0_$__cuda_sm10x_tcgen05_guardrail_trap_col_being_dealloced_not_returned_by_alloc) ;  /* 0x0000006000587944 */ /* 0x030fea0003c00000 */
[----:B------:R-:W-:Y:S05]  /*3730*/  BRA `(.L_x_64) ;  /* 0x0000000000087947 */ /* 0x000fea0003800000 */
.L_x_62:
[----:B------:R-:W-:Y:S02]  /*3740*/  MOV R2, 0x3760 ;  /* 0x0000376000027802 */ /* 0x000fe40000000f00 */
[----:B----45:R-:W-:Y:S05]  /*3750*/  CALL.REL.NOINC `($__internal_2_$__cuda_sm10x_tcgen05_guardrail_trap_unallocated_columns_being_dealloced) ;  /* 0x0000006000647944 */ /* 0x030fea0003c00000 */
.L_x_64:
[----:B------:R-:W-:Y:S01]  /*3760*/  NOP ;  /* 0x0000000000007918 */ /* 0x000fe20000000000 */
[----:B------:R-:W-:Y:S05]  /*3770*/  EXIT ;  /* 0x000000000000794d */ /* 0x000fea0003800000 */
.L_x_46:
[----:B------:R-:W-:-:S09]  /*3780*/  UISETP.NE.OR UP2, UPT, UR8, 0x3, !UP2 ;  /* 0x000000030800788c */ /* 0x000fd2000d745670 */
[----:B------:R-:W-:Y:S05]  /*3790*/  BRA.U UP2, `(.L_x_65) ;  /* 0x0000001102087547 */ /* 0x000fea000b800000 */
[----:B------:R-:W1:Y:S01]  /*37a0*/  LDC R0, c[0x0][0xb30] ;  /* 0x0002cc00ff007b82 */ /* 0x000e620000000800 */
[----:B------:R-:W2:Y:S01]  /*37b0*/  LDCU.64 UR8, c[0x0][0x888] ;  /* 0x00011100ff0877ac */ /* 0x000ea20008000a00 */
[----:B------:R-:W-:Y:S02]  /*37c0*/  HFMA2 R27, -RZ, RZ, 0, 0 ;  /* 0x00000000ff1b7431 */ /* 0x000fe400000001ff */
[----:B------:R-:W-:Y:S01]  /*37d0*/  IMAD.MOV.U32 R29, RZ, RZ, 0x1 ;  /* 0x00000001ff1d7424 */ /* 0x000fe200078e00ff */
[----:B------:R-:W-:Y:S01]  /*37e0*/  MOV R25, 0x1000 ;  /* 0x0000100000197802 */ /* 0x000fe20000000f00 */
[----:B------:R-:W4:Y:S01]  /*37f0*/  LDCU.64 UR4, c[0x0][0x890] ;  /* 0x00011200ff0477ac */ /* 0x000f220008000a00 */
[----:B------:R-:W-:Y:S01]  /*3800*/  IMAD.MOV.U32 R28, RZ, RZ, RZ ;  /* 0x000000ffff1c7224 */ /* 0x000fe200078e00ff */
[----:B------:R-:W3:Y:S01]  /*3810*/  LDC R24, c[0x0][0x370] ;  /* 0x0000dc00ff187b82 */ /* 0x000ee20000000800 */
[----:B------:R-:W-:Y:S01]  /*3820*/  UMOV UR7, 0x400 ;  /* 0x0000040000077882 */ /* 0x000fe20000000000 */
[----:B------:R-:W-:-:S02]  /*3830*/  UPLOP3.LUT UP1, UPT, UPT, UPT, UPT, 0x40, 0x4 ;  /* 0x000000000004789c */ /* 0x000fc40003f2e870 */
[----:B------:R-:W-:-:S04]  /*3840*/  ULEA UR7, UR37, UR7, 0x18 ;  /* 0x0000000725077291 */ /* 0x000fc8000f8ec0ff */
[----:B------:R-:W3:Y:S01]  /*3850*/  LDC R3, c[0x0][0xb0c] ;  /* 0x0002c300ff037b82 */ /* 0x000ee20000000800 */
[----:B------:R-:W-:Y:S02]  /*3860*/  UIADD3 UR13, UPT, UPT, UR7, 0x38, URZ ;  /* 0x00000038070d7890 */ /* 0x000fe4000fffe0ff */
[----:B--2---:R-:W-:Y:S02]  /*3870*/  UISETP.NE.U32.AND UP2, UPT, UR8, URZ, UPT ;  /* 0x000000ff0800728c */ /* 0x004fe4000bf45070 */
[----:B------:R-:W-:Y:S02]  /*3880*/  UIADD3 UR33, UPT, UPT, UR7, 0x20, URZ ;  /* 0x0000002007217890 */ /* 0x000fe4000fffe0ff */
[----:B----4-:R-:W-:Y:S01]  /*3890*/  UISETP.NE.U32.AND UP3, UPT, UR4, URZ, UPT ;  /* 0x000000ff0400728c */ /* 0x010fe2000bf65070 */
[----:B------:R-:W2:Y:S01]  /*38a0*/  LDC R18, c[0x0][0xb20] ;  /* 0x0002c800ff127b82 */ /* 0x000ea20000000800 */
[----:B-1----:R-:W-:Y:S01]  /*38b0*/  ISETP.NE.AND P1, PT, R0, 0x1, PT ;  /* 0x000000010000780c */ /* 0x002fe20003f25270 */
[----:B------:R-:W-:-:S02]  /*38c0*/  UISETP.NE.AND.EX UP2, UPT, UR9, URZ, UPT, UP2 ;  /* 0x000000ff0900728c */ /* 0x000fc4000bf45320 */
[----:B------:R-:W-:Y:S02]  /*38d0*/  UIADD3 UR25, UPT, UPT, UR7, 0x28, URZ ;  /* 0x0000002807197890 */ /* 0x000fe4000fffe0ff */
[----:B------:R-:W-:Y:S02]  /*38e0*/  UIADD3 UR17, UPT, UPT, UR7, 0x30, URZ ;  /* 0x0000003007117890 */ /* 0x000fe4000fffe0ff */
[----:B------:R-:W1:Y:S01]  /*38f0*/  LDC.64 R30, c[0x0][0x348] ;  /* 0x0000d200ff1e7b82 */ /* 0x000e620000000a00 */
[----:B------:R-:W-:Y:S02]  /*3900*/  UPRMT UR13, UR37, 0x654, UR13 ;  /* 0x00000654250d7896 */ /* 0x000fe4000800000d */
[----:B------:R-:W-:-:S05]  /*3910*/  UISETP.NE.AND.EX UP3, UPT, UR5, URZ, UPT, UP3 ;  /* 0x000000ff0500728c */ /* 0x000fca000bf65330 */
[----:B------:R-:W4:Y:S08]  /*3920*/  LDC.64 R16, c[0x0][0xb10] ;  /* 0x0002c400ff107b82 */ /* 0x000f300000000a00 */
[----:B------:R-:W1:Y:S08]  /*3930*/  LDC.64 R6, c[0x0][0xb18] ;  /* 0x0002c600ff067b82 */ /* 0x000e700000000a00 */
[----:B------:R-:W1:Y:S08]  /*3940*/  LDC.64 R4, c[0x0][0xb28] ;  /* 0x0002ca00ff047b82 */ /* 0x000e700000000a00 */
[----:B--23--:R-:W1:Y:S02]  /*3950*/  LDC R19, c[0x0][0x374] ;  /* 0x0000dd00ff137b82 */ /* 0x00ce640000000800 */
.L_x_76:
[C---:B------:R-:W-:Y:S02]  /*3960*/  LEA R0, R28.reuse, UR7, 0x3 ;  /* 0x000000071c007c11 */ /* 0x040fe4000f8e18ff */
[----:B------:R-:W-:Y:S02]  /*3970*/  SHF.L.U32 R2, R27, 0x1f, RZ ;  /* 0x0000001f1b027819 */ /* 0x000fe400000006ff */
[----:B------:R-:W-:Y:S02]  /*3980*/  LEA R20, R28, UR7, 0x4 ;  /* 0x000000071c147c11 */ /* 0x000fe4000f8e20ff */
[----:B--2---:R-:W2:Y:S02]  /*3990*/  SYNCS.PHASECHK.TRANS64.TRYWAIT P0, [R0+URZ+0x70], R2 ;  /* 0x00007002000075a7 */ /* 0x004ea400080011ff */
[----:B--2---:R-:W-:Y:S05]  /*39a0*/  @!P0 BRA `(.L_x_66) ;  /* 0x00000058006c8947 */ /* 0x004fea0003800000 */
.L_x_146:
[----:B------:R-:W-:Y:S01]  /*39b0*/  ISETP.GE.AND P0, PT, R40, 0x1, PT ;  /* 0x000000012800780c */ /* 0x000fe20003f06270 */
[----:B------:R-:W3:Y:S01]  /*39c0*/  LDS.128 R20, [R20+0x100] ;  /* 0x0001000014147984 */ /* 0x000ee20000000c00 */
[----:B--2---:R-:W-:Y:S01]  /*39d0*/  VIADD R0, R0, 0x80 ;  /* 0x0000008000007836 */ /* 0x004fe20000000000 */
[----:B------:R-:W-:Y:S01]  /*39e0*/  @!PT LDS RZ, [RZ] ;  /* 0x00000000fffff984 */ /* 0x000fe20000000800 */
[----:B------:R-:W-:Y:S01]  /*39f0*/  @!PT LDS RZ, [RZ] ;  /* 0x00000000fffff984 */ /* 0x000fe20000000800 */
[----:B------:R-:W-:Y:S01]  /*3a00*/  @!PT LDS RZ, [RZ] ;  /* 0x00000000fffff984 */ /* 0x000fe20000000800 */
[----:B------:R-:W-:Y:S01]  /*3a10*/  @!PT LDS RZ, [RZ] ;  /* 0x00000000fffff984 */ /* 0x000fe20000000800 */
[----:B------:R2:W-:Y:S06]  /*3a20*/  MEMBAR.ALL.CTA ;  /* 0x0000000000007992 */ /* 0x0005ec0000008000 */
[----:B--2---:R-:W2:Y:S01]  /*3a30*/  FENCE.VIEW.ASYNC.S ;  /* 0x00000000000073c6 */ /* 0x004ea20000000000 */
[----:B------:R-:W-:Y:S04]  /*3a40*/  PRMT R0, RZ, 0x654, R0 ;  /* 0x00000654ff007816 */ /* 0x000fe80000000000 */
[----:B--2---:R2:W-:Y:S01]  /*3a50*/  SYNCS.ARRIVE.TRANS64.RED.A1T0 RZ, [R0+URZ], RZ ;  /* 0x000000ff00ff79a7 */ /* 0x0045e200081004ff */
[----:B---3--:R-:W-:Y:S11]  /*3a60*/  LOP3.LUT P3, RZ, R22, 0x1, RZ, 0xc0, !PT ;  /* 0x0000000116ff7812 */ /* 0x008ff6000786c0ff */
[----:B------:R-:W-:Y:S02]  /*3a70*/  @!UPT UIADD3 URZ, UPT, UPT, URZ, URZ, URZ ;  /* 0x000000fffffff290 */ /* 0x000fe4000fffe0ff */
[----:B------:R-:W-:Y:S02]  /*3a80*/  @P3 MOV R11, R20 ;  /* 0x00000014000b3202 */ /* 0x000fe40000000f00 */
[----:B------:R-:W-:Y:S01]  /*3a90*/  @P3 LOP3.LUT R10, R21, 0xffff, RZ, 0xc0, !PT ;  /* 0x0000ffff150a3812 */ /* 0x000fe200078ec0ff */
[----:B--2---:R-:W-:Y:S06]  /*3aa0*/  @!P0 BRA `(.L_x_67) ;  /* 0x0000000000a48947 */ /* 0x004fec0003800000 */
[-C--:B-1----:R-:W-:Y:S01]  /*3ab0*/  IMAD.HI.U32 R0, R19, R7.reuse, RZ ;  /* 0x0000000713007227 */ /* 0x082fe200078e00ff */
[----:B------:R-:W-:Y:S02]  /*3ac0*/  ISETP.NE.AND P0, PT, R6, 0x1, PT ;  /* 0x000000010600780c */ /* 0x000fe40003f05270 */
[----:B------:R-:W-:Y:S01]  /*3ad0*/  ISETP.NE.AND P2, PT, R40, 0x1, PT ;  /* 0x000000012800780c */ /* 0x000fe20003f45270 */
[----:B----4-:R-:W-:Y:S01]  /*3ae0*/  IMAD.HI.U32 R9, R24, R16, RZ ;  /* 0x0000001018097227 */ /* 0x010fe200078e00ff */
[----:B------:R-:W-:Y:S02]  /*3af0*/  SHF.R.U32.HI R0, RZ, R18, R0 ;  /* 0x00000012ff007219 */ /* 0x000fe40000011600 */
[----:B------:R-:W-:Y:S01]  /*3b00*/  ISETP.NE.AND P4, PT, R3, 0x1, PT ;  /* 0x000000010300780c */ /* 0x000fe20003f85270 */
[----:B------:R-:W-:Y:S01]  /*3b10*/  IMAD.HI.U32 R13, R10, R7, RZ ;  /* 0x000000070a0d7227 */ /* 0x000fe200078e00ff */
[----:B------:R-:W-:Y:S02]  /*3b20*/  SHF.R.U32.HI R9, RZ, R17, R9 ;  /* 0x00000011ff097219 */ /* 0x000fe40000011609 */
[----:B------:R-:W-:Y:S01]  /*3b30*/  SEL R0, R19, R0, !P0 ;  /* 0x0000000013007207 */ /* 0x000fe20004000000 */
[----:B------:R-:W-:Y:S01]  /*3b40*/  IMAD.HI.U32 R12, R11, R16, RZ ;  /* 0x000000100b0c7227 */ /* 0x000fe200078e00ff */
[----:B------:R-:W-:Y:S03]  /*3b50*/  SEL R9, R24, R9, !P4 ;  /* 0x0000000918097207 */ /* 0x000fe60006000000 */
[-C--:B------:R-:W-:Y:S01]  /*3b60*/  IMAD.HI.U32 R8, R0, R4.reuse, RZ ;  /* 0x0000000400087227 */ /* 0x080fe200078e00ff */
[----:B------:R-:W-:Y:S03]  /*3b70*/  SHF.R.U32.HI R12, RZ, R17, R12 ;  /* 0x00000011ff0c7219 */ /* 0x000fe6000001160c */
[----:B------:R-:W-:Y:S01]  /*3b80*/  IMAD.HI.U32 R2, R9, R4, RZ ;  /* 0x0000000409027227 */ /* 0x000fe200078e00ff */
[-C--:B------:R-:W-:Y:S02]  /*3b90*/  @P2 SHF.R.U32.HI R0, RZ, R5.reuse, R8 ;  /* 0x00000005ff002219 */ /* 0x080fe40000011608 */
[----:B------:R-:W-:Y:S02]  /*3ba0*/  SHF.R.U32.HI R8, RZ, R18, R13 ;  /* 0x00000012ff087219 */ /* 0x000fe4000001160d */
[----:B------:R-:W-:Y:S01]  /*3bb0*/  @P2 SHF.R.U32.HI R9, RZ, R5, R2 ;  /* 0x00000005ff092219 */ /* 0x000fe20000011602 */
[----:B------:R-:W-:Y:S01]  /*3bc0*/  IMAD R0, R40, R0, RZ ;  /* 0x0000000028007224 */ /* 0x000fe200078e02ff */
[----:B------:R-:W-:Y:S02]  /*3bd0*/  SEL R8, R10, R8, !P0 ;  /* 0x000000080a087207 */ /* 0x000fe40004000000 */
[----:B------:R-:W-:Y:S01]  /*3be0*/  SEL R2, R11, R12, !P4 ;  /* 0x0000000c0b027207 */ /* 0x000fe20006000000 */
[----:B------:R-:W-:Y:S01]  /*3bf0*/  IMAD R12, R40, R9, RZ ;  /* 0x00000009280c7224 */ /* 0x000fe200078e02ff */
[C---:B------:R-:W-:Y:S01]  /*3c00*/  ISETP.GE.AND P0, PT, R8.reuse, R0, PT ;  /* 0x000000000800720c */ /* 0x040fe20003f06270 */
[----:B------:R-:W-:Y:S03]  /*3c10*/  IMAD.HI.U32 R0, R8, R4, RZ ;  /* 0x0000000408007227 */ /* 0x000fe600078e00ff */
[----:B------:R-:W-:Y:S02]  /*3c20*/  ISETP.GE.OR P0, PT, R2, R12, P0 ;  /* 0x0000000c0200720c */ /* 0x000fe40000706670 */
[-C--:B------:R-:W-:Y:S04]  /*3c30*/  SHF.R.U32.HI R0, RZ, R5.reuse, R0 ;  /* 0x00000005ff007219 */ /* 0x080fe80000011600 */
[----:B------:R-:W-:Y:S05]  /*3c40*/  SEL R13, R8, R0, !P2 ;  /* 0x00000000080d7207 */ /* 0x000fea0005000000 */
[----:B------:R-:W-:Y:S02]  /*3c50*/  IMAD.MOV R12, RZ, RZ, -R13 ;  /* 0x000000ffff0c7224 */ /* 0x000fe400078e0a0d */
[----:B------:R-:W-:Y:S04]  /*3c60*/  @!P0 IMAD.HI.U32 R0, R2, R4, RZ ;  /* 0x0000000402008227 */ /* 0x000fe800078e00ff */
[----:B------:R-:W-:Y:S01]  /*3c70*/  IMAD R12, R40, R12, R8 ;  /* 0x0000000c280c7224 */ /* 0x000fe200078e0208 */
[----:B------:R-:W-:Y:S04]  /*3c80*/  @!P0 SHF.R.U32.HI R0, RZ, R5, R0 ;  /* 0x00000005ff008219 */ /* 0x000fe80000011600 */
[----:B------:R-:W-:Y:S04]  /*3c90*/  @!P0 SEL R0, R2, R0, !P2 ;  /* 0x0000000002008207 */ /* 0x000fe80005000000 */
[----:B------:R-:W-:Y:S01]  /*3ca0*/  @!P0 IADD3 R13, PT, PT, R13, -R0, RZ ;  /* 0x800000000d0d8210 */ /* 0x000fe20007ffe0ff */
[----:B------:R-:W-:Y:S01]  /*3cb0*/  @!P0 IMAD R0, R9, R12, R0 ;  /* 0x0000000c09008224 */ /* 0x000fe200078e0200 */
[----:B------:R-:W-:Y:S01]  /*3cc0*/  IADD3 R9, PT, PT, -R8, RZ, RZ ;  /* 0x000000ff08097210 */ /* 0x000fe20007ffe1ff */
[--C-:B------:R-:W-:Y:S02]  /*3cd0*/  IMAD.MOV R12, RZ, RZ, -R2.reuse ;  /* 0x000000ffff0c7224 */ /* 0x100fe400078e0a02 */
[----:B------:R-:W-:Y:S02]  /*3ce0*/  @!P0 IMAD R8, R13, R40, R2 ;  /* 0x000000280d088224 */ /* 0x000fe400078e0202 */
[----:B------:R-:W-:Y:S02]  /*3cf0*/  @!P0 IMAD.MOV.U32 R2, RZ, RZ, R0 ;  /* 0x000000ffff028224 */ /* 0x000fe400078e0000 */
[----:B------:R-:W-:Y:S02]  /*3d00*/  IMAD R11, R3, R12, R11 ;  /* 0x0000000c030b7224 */ /* 0x000fe400078e020b */
[----:B------:R-:W-:Y:S02]  /*3d10*/  IMAD R10, R6, R9, R10 ;  /* 0x00000009060a7224 */ /* 0x000fe400078e020a */
[----:B------:R-:W-:Y:S02]  /*3d20*/  IMAD R11, R2, R3, R11 ;  /* 0x00000003020b7224 */ /* 0x000fe400078e020b */
[----:B------:R-:W-:Y:S02]  /*3d30*/  IMAD R10, R8, R6, R10 ;  /* 0x00000006080a7224 */ /* 0x000fe400078e020a */
.L_x_67:
[----:B------:R-:W-:Y:S05]  /*3d40*/  BRA.U UP1, `(.L_x_68) ;  /* 0x0000000101107547 */ /* 0x000fea000b800000 */
[----:B------:R-:W-:Y:S04]  /*3d50*/  MOV R2, UR6 ;  /* 0x0000000600027c02 */ /* 0x000fe80008000f00 */
[----:B------:R-:W-:Y:S04]  /*3d60*/  SHF.L.U32 R2, R2, 0x1f, RZ ;  /* 0x0000001f02027819 */ /* 0x000fe800000006ff */
[----:B------:R-:W2:Y:S02]  /*3d70*/  SYNCS.PHASECHK.TRANS64.TRYWAIT P0, [UR7+0x68], R2 ;  /* 0x00006802ff0075a7 */ /* 0x000ea40008001107 */
[----:B--2---:R-:W-:Y:S05]  /*3d80*/  @!P0 BRA `(.L_x_69) ;  /* 0x0000005400888947 */ /* 0x004fea0003800000 */
.L_x_68:
[----:B------:R-:W-:Y:S02]  /*3d90*/  R2UR UR35, R15 ;  /* 0x000000000f2372ca */ /* 0x000fe400000e0000 */
[----:B------:R-:W-:Y:S02]  /*3da0*/  R2UR UR34, R14 ;  /* 0x000000000e2272ca */ /* 0x000fe400000e0000 */
[----:B------:R-:W-:Y:S02]  /*3db0*/  ISETP.NE.U32.AND P2, PT, RZ, UR4, PT ;  /* 0x00000004ff007c0c */ /* 0x000fe4000bf45070 */
[----:B------:R-:W-:Y:S02]  /*3dc0*/  SHF.L.U32 R14, R29, 0x1f, RZ ;  /* 0x0000001f1d0e7819 */ /* 0x000fe400000006ff */
[----:B------:R-:W-:Y:S05]  /*3dd0*/  ISETP.NE.AND.EX P2, PT, RZ, UR5, PT, P2 ;  /* 0x00000005ff007c0c */ /* 0x000fea000bf45320 */
[----:B------:R-:W-:Y:S02]  /*3de0*/  USHF.L.U32 UR35, UR35, 0x6, URZ ;  /* 0x0000000623237899 */ /* 0x000fe400080006ff */
[----:B------:R-:W-:Y:S01]  /*3df0*/  USHF.L.U32 UR34, UR34, 0x8, URZ ;  /* 0x0000000822227899 */ /* 0x000fe200080006ff */
[----:B------:R-:W-:Y:S11]  /*3e00*/  BRA.U !UP3, `(.L_x_70) ;  /* 0x000000010b347547 */ /* 0x000ff6000b800000 */
[----:B------:R-:W-:Y:S01]  /*3e10*/  UPLOP3.LUT UP0, UPT, UPT, UPT, UP2, 0x80, 0x8 ;  /* 0x000000000008789c */ /* 0x000fe20003f0f020 */
[----:B--2---:R-:W-:Y:S02]  /*3e20*/  HFMA2 R0, -RZ, RZ, 0, 5.9604644775390625e-08 ;  /* 0x00000001ff007431 */ /* 0x004fe400000001ff */
[----:B------:R-:W-:Y:S03]  /*3e30*/  IMAD.MOV.U32 R96, RZ, RZ, 0x1 ;  /* 0x00000001ff607424 */ /* 0x000fe600078e00ff */
[----:B------:R-:W-:Y:S05]  /*3e40*/  PLOP3.LUT P0, PT, PT, PT, UP0, 0x80, 0x8 ;  /* 0x000000000008781c */ /* 0x000fea0003f0f008 */
[----:B------:R-:W2:Y:S01]  /*3e50*/  @UP0 LDCU.64 UR10, c[0x0][0x888] ;  /* 0x00011100ff0a07ac */ /* 0x000ea20008000a00 */
[----:B------:R-:W-:Y:S07]  /*3e60*/  @UP0 UIMAD UR8, UR36, UR4, URZ ;  /* 0x00000004240802a4 */ /* 0x000fee000f8e02ff */
[----:B------:R-:W-:Y:S01]  /*3e70*/  @!P0 PRMT R96, R0, 0x7610, R96 ;  /* 0x0000761000608816 */ /* 0x000fe20000000060 */
[----:B--2---:R-:W-:Y:S03]  /*3e80*/  @UP0 UIMAD.WIDE UR10, UR8, 0x4, UR10 ;  /* 0x00000004080a08a5 */ /* 0x004fe6000f8e020a */
[----:B------:R-:W2:Y:S03]  /*3e90*/  @!UP0 LDCU UR8, c[0x0][0x880] ;  /* 0x00011000ff0887ac */ /* 0x000ea60008000800 */
[----:B------:R-:W-:Y:S01]  /*3ea0*/  IMAD.U32 R8, RZ, RZ, UR10 ;  /* 0x0000000aff087e24 */ /* 0x000fe2000f8e00ff */
[----:B------:R-:W-:Y:S05]  /*3eb0*/  MOV R9, UR11 ;  /* 0x0000000b00097c02 */ /* 0x000fea0008000f00 */
[----:B-----5:R3:W5:Y:S02]  /*3ec0*/  @P0 LDG.E R49, desc[UR46][R8.64] ;  /* 0x0000002e08310981 */ /* 0x020764000c1e1900 */
[----:B--23--:R-:W-:Y:S07]  /*3ed0*/  @!P0 IMAD.U32 R49, RZ, RZ, UR8 ;  /* 0x00000008ff318e24 */ /* 0x00cfee000f8e00ff */
.L_x_70:
[----:B-----5:R-:W-:Y:S01]  /*3ee0*/  @!P2 FSETP.EQ.AND P0, PT, R49, RZ, PT ;  /* 0x000000ff3100a20b */ /* 0x020fe20003f02000 */
[----:B------:R-:W-:Y:S01]  /*3ef0*/  @!UPT UIADD3 URZ, UPT, UPT, URZ, URZ, URZ ;  /* 0x000000fffffff290 */ /* 0x000fe2000fffe0ff */
[----:B------:R-:W-:Y:S11]  /*3f00*/  @!P2 BRA `(.L_x_71) ;  /* 0x000000000014a947 */ /* 0x000ff60003800000 */
[----:B------:R-:W-:Y:S02]  /*3f10*/  LOP3.LUT P2, RZ, R96, 0xff, RZ, 0xc0, !PT ;  /* 0x000000ff60ff7812 */ /* 0x000fe4000784c0ff */
[----:B------:R-:W-:Y:S04]  /*3f20*/  PLOP3.LUT P0, PT, PT, PT, UP0, 0x80, 0x8 ;  /* 0x000000000008781c */ /* 0x000fe80003f0f008 */
[----:B------:R-:W-:Y:S07]  /*3f30*/  PLOP3.LUT P0, PT, P0, PT, PT, 0x8, 0x80 ;  /* 0x000000000080781c */ /* 0x000fee000070e170 */
[----:B------:R-:W-:Y:S11]  /*3f40*/  @P2 FSETP.EQ.AND P0, PT, R49, RZ, PT ;  /* 0x000000ff3100220b */ /* 0x000ff60003f02000 */
[----:B------:R-:W-:Y:S02]  /*3f50*/  @!UPT UIADD3 URZ, UPT, UPT, URZ, URZ, URZ ;  /* 0x000000fffffff290 */ /* 0x000fe4000fffe0ff */
.L_x_71:
[----:B------:R-:W3:Y:S01]  /*3f60*/  SYNCS.PHASECHK.TRANS64.TRYWAIT P2, [UR7+0x40], R14 ;  /* 0x0000400eff0075a7 */ /* 0x000ee20008041107 */
[----:B------:R-:W-:Y:S04]  /*3f70*/  ELECT P4, URZ, PT ;  /* 0x0000000000ff782f */ /* 0x000fe80003880000 */
[----:B------:R-:W-:Y:S11]  /*3f80*/  PLOP3.LUT P4, PT, P0, P4, PT, 0xf2, 0x2f ;  /* 0x00000000002f781c */ /* 0x000ff60000789e72 */
[----:B------:R-:W-:Y:S02]  /*3f90*/  @!UPT UIADD3 URZ, UPT, UPT, URZ, URZ, URZ ;  /* 0x000000fffffff290 */ /* 0x000fe4000fffe0ff */
[----:B-1----:R-:W-:Y:S05]  /*3fa0*/  @!P4 IADD3 R8, P0, PT, R30, 0x580, RZ ;  /* 0x000005801e08c810 */ /* 0x002fea0007f1e0ff */
[----:B--2---:R-:W-:Y:S01]  /*3fb0*/  @!P4 IMAD.X R2, RZ, RZ, R31, P0 ;  /* 0x000000ffff02c224 */ /* 0x004fe200000e061f */
[----:B---3--:R-:W-:Y:S07]  /*3fc0*/  @!P2 BRA `(.L_x_72) ;  /* 0x000000540010a947 */ /* 0x008fee0003800000 */
.L_x_149:
[----:B------:R-:W-:Y:S01]  /*3fd0*/  @!P4 R2UR UR8, R2 ;  /* 0x000000000208c2ca */ /* 0x000fe200000e0000 */
[----:B------:R-:W-:Y:S01]  /*3fe0*/  VOTEU.ALL UP1, P4 ;  /* 0x0000000000ff7886 */ /* 0x000fe20002020000 */
[----:B------:R-:W-:Y:S01]  /*3ff0*/  @!P4 R2UR UR9, R8 ;  /* 0x000000000809c2ca */ /* 0x000fe200000e0000 */
[----:B-1----:R-:W-:Y:S01]  /*4000*/  @!P4 IMAD.MOV.U32 R0, RZ, RZ, 0x1000 ;  /* 0x00001000ff00c424 */ /* 0x002fe200078e00ff */
[----:B------:R-:W-:Y:S01]  /*4010*/  UMOV UR10, 0x0 ;  /* 0x00000000000a7882 */ /* 0x000fe20000000000 */
[----:B------:R-:W-:Y:S01]  /*4020*/  UMOV UR11, 0x10000000 ;  /* 0x10000000000b7882 */ /* 0x000fe20000000000 */
[----:B------:R-:W-:Y:S01]  /*4030*/  @!UP1 UIADD3 UR32, UPT, UPT, UR7, 0x200, URZ ;  /* 0x0000020007209890 */ /* 0x000fe2000fffe0ff */
[----:B------:R-:W-:Y:S06]  /*4040*/  VOTEU.ALL UP1, P4 ;  /* 0x0000000000ff7886 */ /* 0x000fec0002020000 */
[----:B------:R-:W-:Y:S01]  /*4050*/  IMAD.U32 R9, RZ, RZ, UR8 ;  /* 0x00000008ff097e24 */ /* 0x000fe2000f8e00ff */
[----:B------:R-:W-:Y:S01]  /*4060*/  UPRMT UR8, UR37, 0x654, UR33 ;  /* 0x0000065425087896 */ /* 0x000fe20008000021 */
[----:B------:R-:W-:Y:S03]  /*4070*/  IMAD.U32 R8, RZ, RZ, UR9 ;  /* 0x00000009ff087e24 */ /* 0x000fe6000f8e00ff */
[----:B------:R-:W-:Y:S02]  /*4080*/  @!P4 R2UR UR15, R9 ;  /* 0x00000000090fc2ca */ /* 0x000fe400000e0000 */
[----:B------:R-:W-:Y:S02]  /*4090*/  @!P4 R2UR UR14, R8 ;  /* 0x00000000080ec2ca */ /* 0x000fe400000e0000 */
[----:B------:R-:W-:Y:S05]  /*40a0*/  @!P4 IADD3 R8, P0, PT, R30, 0x580, RZ ;  /* 0x000005801e08c810 */ /* 0x000fea0007f1e0ff */
[----:B------:R-:W-:Y:S06]  /*40b0*/  @!P4 IMAD.X R2, RZ, RZ, R31, P0 ;  /* 0x000000ffff02c224 */ /* 0x000fec00000e061f */
[----:B------:R1:W-:Y:S01]  /*40c0*/  @!UP1 UTMALDG.3D [UR32], [UR14], desc[UR10] ;  /* 0x00000a200e0095b4 */ /* 0x0003e20008011000 */
[----:B------:R1:W-:Y:S01]  /*40d0*/  @!P4 SYNCS.ARRIVE.TRANS64.RED.A0TR RZ, [UR7+0x20], R0 ;  /* 0x00002000ffffc9a7 */ /* 0x0003e20008300407 */
[----:B------:R-:W-:Y:S01]  /*40e0*/  SYNCS.ARRIVE.TRANS64.RED.A1T0 RZ, [UR8], RZ ;  /* 0x000000ffffff79a7 */ /* 0x000fe20008100408 */
[----:B------:R-:W2:Y:S02]  /*40f0*/  SYNCS.PHASECHK.TRANS64.TRYWAIT P2, [UR7+0x48], R14 ;  /* 0x0000480eff0075a7 */ /* 0x000ea40008041107 */
[----:B-12---:R-:W-:Y:S05]  /*4100*/  @!P2 BRA `(.L_x_73) ;  /* 0x0000005000d8a947 */ /* 0x006fea0003800000 */
.L_x_151:
[----:B------:R-:W-:Y:S01]  /*4110*/  @!P4 R2UR UR8, R2 ;  /* 0x000000000208c2ca */ /* 0x000fe200000e0000 */
[----:B------:R-:W-:Y:S01]  /*4120*/  VOTEU.ALL UP1, P4 ;  /* 0x0000000000ff7886 */ /* 0x000fe20002020000 */
[----:B------:R-:W-:Y:S01]  /*4130*/  @!P4 R2UR UR9, R8 ;  /* 0x000000000809c2ca */ /* 0x000fe200000e0000 */
[----:B-1----:R-:W-:Y:S01]  /*4140*/  @!P4 IMAD.MOV.U32 R0, RZ, RZ, 0x1000 ;  /* 0x00001000ff00c424 */ /* 0x002fe200078e00ff */
[----:B------:R-:W-:Y:S01]  /*4150*/  UMOV UR10, 0x0 ;  /* 0x00000000000a7882 */ /* 0x000fe20000000000 */
[----:B------:R-:W-:Y:S01]  /*4160*/  UMOV UR11, 0x10000000 ;  /* 0x10000000000b7882 */ /* 0x000fe20000000000 */
[----:B------:R-:W-:Y:S02]  /*4170*/  @!UP1 UIADD3 UR26, UPT, UPT, UR34, 0x40, URZ ;  /* 0x00000040221a9890 */ /* 0x000fe4000fffe0ff */
[----:B------:R-:W-:Y:S01]  /*4180*/  @!UP1 UIADD3 UR24, UPT, UPT, UR7, 0x1200, URZ ;  /* 0x0000120007189890 */ /* 0x000fe2000fffe0ff */
[----:B------:R-:W-:Y:S01]  /*4190*/  VOTEU.ALL UP1, P4 ;  /* 0x0000000000ff7886 */ /* 0x000fe20002020000 */
[----:B------:R-:W-:Y:S01]  /*41a0*/  UMOV UR27, UR35 ;  /* 0x00000023001b7c82 */ /* 0x000fe20008000000 */
[----:B------:R-:W-:Y:S02]  /*41b0*/  UMOV UR28, UR36 ;  /* 0x00000024001c7c82 */ /* 0x000fe40008000000 */
        /* <DEDUP_REMOVED lines=12> */
.L_x_153:
[----:B------:R-:W2:Y:S01]  /*4280*/  LDC.64 R12, c[0x0][0xb18] ;  /* 0x0002c600ff0c7b82 */ /* 0x000ea20000000a00 */
[----:B------:R-:W-:Y:S01]  /*4290*/  @!P4 R2UR UR8, R2 ;  /* 0x000000000208c2ca */ /* 0x000fe200000e0000 */
[----:B------:R-:W-:Y:S01]  /*42a0*/  VOTEU.ALL UP1, P4 ;  /* 0x0000000000ff7886 */ /* 0x000fe20002020000 */
[----:B------:R-:W-:Y:S01]  /*42b0*/  @!P4 R2UR UR9, R8 ;  /* 0x000000000809c2ca */ /* 0x000fe200000e0000 */
[----:B-1----:R-:W-:Y:S01]  /*42c0*/  @!P4 IMAD.MOV.U32 R0, RZ, RZ, 0x1000 ;  /* 0x00001000ff00c424 */ /* 0x002fe200078e00ff */
[----:B------:R-:W-:Y:S03]  /*42d0*/  UMOV UR10, 0x0 ;  /* 0x00000000000a7882 */ /* 0x000fe60000000000 */
[----:B------:R-:W1:Y:S01]  /*42e0*/  @!P1 LDC R2, c[0x0][0xb0c] ;  /* 0x0002c300ff029b82 */ /* 0x000e620000000800 */
[----:B------:R-:W-:Y:S01]  /*42f0*/  @!UP1 UIADD3 UR18, UPT, UPT, UR34, 0x80, URZ ;  /* 0x0000008022129890 */ /* 0x000fe2000fffe0ff */
[----:B------:R-:W-:Y:S01]  /*4300*/  @P3 SHF.R.U32.HI R26, RZ, 0x10, R21 ;  /* 0x00000010ff1a3819 */ /* 0x000fe20000011615 */
[----:B------:R-:W-:Y:S01]  /*4310*/  @!UP1 UIADD3 UR16, UPT, UPT, UR7, 0x2200, URZ ;  /* 0x0000220007109890 */ /* 0x000fe2000fffe0ff */
[----:B------:R-:W-:Y:S01]  /*4320*/  VIADD R28, R28, 0x1 ;  /* 0x000000011c1c7836 */ /* 0x000fe20000000000 */
[----:B------:R-:W-:Y:S01]  /*4330*/  VOTEU.ALL UP1, P4 ;  /* 0x0000000000ff7886 */ /* 0x000fe20002020000 */
[----:B------:R-:W-:Y:S01]  /*4340*/  UMOV UR11, 0x10000000 ;  /* 0x10000000000b7882 */ /* 0x000fe20000000000 */
[----:B------:R-:W-:Y:S01]  /*4350*/  UMOV UR19, UR35 ;  /* 0x0000002300137c82 */ /* 0x000fe20008000000 */
[----:B------:R-:W-:Y:S01]  /*4360*/  IMAD.U32 R9, RZ, RZ, UR8 ;  /* 0x00000008ff097e24 */ /* 0x000fe2000f8e00ff */
[----:B------:R-:W-:Y:S01]  /*4370*/  UMOV UR20, UR36 ;  /* 0x0000002400147c82 */ /* 0x000fe20008000000 */
[----:B------:R-:W-:Y:S01]  /*4380*/  IMAD.U32 R8, RZ, RZ, UR9 ;  /* 0x00000009ff087e24 */ /* 0x000fe2000f8e00ff */
[----:B------:R-:W-:Y:S02]  /*4390*/  UPRMT UR8, UR37, 0x654, UR17 ;  /* 0x0000065425087896 */ /* 0x000fe40008000011 */
[----:B------:R-:W-:Y:S02]  /*43a0*/  @!P4 R2UR UR15, R9 ;  /* 0x00000000090fc2ca */ /* 0x000fe400000e0000 */
[----:B------:R-:W-:Y:S02]  /*43b0*/  @!P4 R2UR UR14, R8 ;  /* 0x00000000080ec2ca */ /* 0x000fe400000e0000 */
[----:B------:R-:W3:Y:S11]  /*43c0*/  LDC.64 R8, c[0x0][0xb10] ;  /* 0x0002c400ff087b82 */ /* 0x000ef60000000a00 */
[----:B------:R1:W-:Y:S01]  /*43d0*/  @!UP1 UTMALDG.3D [UR16], [UR14], desc[UR10] ;  /* 0x00000a100e0095b4 */ /* 0x0003e20008011000 */
[----:B------:R5:W-:Y:S01]  /*43e0*/  @!P4 SYNCS.ARRIVE.TRANS64.RED.A0TR RZ, [UR7+0x30], R0 ;  /* 0x00003000ffffc9a7 */ /* 0x000be20008300407 */
[C---:B---3--:R-:W-:Y:S01]  /*43f0*/  @!P1 IMAD.HI.U32 R8, R11.reuse, R8, RZ ;  /* 0x000000080b089227 */ /* 0x048fe200078e00ff */
[----:B--2---:R-:W-:Y:S02]  /*4400*/  @!P1 ISETP.NE.AND P0, PT, R12, 0x1, PT ;  /* 0x000000010c00980c */ /* 0x004fe40003f05270 */
[----:B-1----:R-:W-:Y:S01]  /*4410*/  @!P1 ISETP.NE.AND P2, PT, R2, 0x1, PT ;  /* 0x000000010200980c */ /* 0x002fe20003f45270 */
[----:B------:R-:W-:Y:S01]  /*4420*/  SYNCS.ARRIVE.TRANS64.RED.A1T0 RZ, [UR8], RZ ;  /* 0x000000ffffff79a7 */ /* 0x000fe20008100408 */
[C---:B------:R-:W-:Y:S01]  /*4430*/  @!P1 IMAD.HI.U32 R13, R10.reuse, R13, RZ ;  /* 0x0000000d0a0d9227 */ /* 0x040fe200078e00ff */
[----:B------:R-:W-:Y:S04]  /*4440*/  @!P1 SHF.R.U32.HI R8, RZ, R9, R8 ;  /* 0x00000009ff089219 */ /* 0x000fe80000011608 */
[----:B------:R-:W-:Y:S01]  /*4450*/  @!P1 SEL R8, R11, R8, !P2 ;  /* 0x000000080b089207 */ /* 0x000fe20005000000 */
[----:B------:R-:W1:Y:S01]  /*4460*/  SYNCS.PHASECHK.TRANS64.TRYWAIT P5, [UR7+0x58], R14 ;  /* 0x0000580eff0075a7 */ /* 0x000e6200080a1107 */
[----:B-----5:R-:W2:Y:S02]  /*4470*/  @!P1 LDC R0, c[0x0][0xb20] ;  /* 0x0002c800ff009b82 */ /* 0x020ea40000000800 */
[----:B--2---:R-:W-:Y:S04]  /*4480*/  @!P1 SHF.R.U32.HI R0, RZ, R0, R13 ;  /* 0x00000000ff009219 */ /* 0x004fe8000001160d */
[----:B------:R-:W-:Y:S05]  /*4490*/  @!P1 SEL R9, R10, R0, !P0 ;  /* 0x000000000a099207 */ /* 0x000fea0004000000 */
[----:B------:R-:W-:Y:S02]  /*44a0*/  @!P1 IMAD.IADD R0, R9, 0x1, -R8 ;  /* 0x0000000109009824 */ /* 0x000fe400078e0a08 */
[----:B------:R-:W-:Y:S02]  /*44b0*/  @!P1 IMAD.IADD R8, R8, 0x1, -R9 ;  /* 0x0000000108089824 */ /* 0x000fe400078e0a09 */
[----:B------:R-:W-:Y:S02]  /*44c0*/  @!P1 IMAD R11, R0, R2, R11 ;  /* 0x00000002000b9224 */ /* 0x000fe400078e020b */
[----:B------:R-:W-:Y:S01]  /*44d0*/  @!P1 IMAD R10, R8, R12, R10 ;  /* 0x0000000c080a9224 */ /* 0x000fe200078e020a */
[----:B-1----:R-:W-:Y:S06]  /*44e0*/  @!P5 BRA `(.L_x_75) ;  /* 0x000000500010d947 */ /* 0x002fec0003800000 */
.L_x_155:
[----:B------:R-:W-:Y:S01]  /*44f0*/  @!P4 IADD3 R2, P0, PT, R30, 0x580, RZ ;  /* 0x000005801e02c810 */ /* 0x000fe20007f1e0ff */
[----:B------:R-:W-:Y:S01]  /*4500*/  VOTEU.ALL UP1, P4 ;  /* 0x0000000000ff7886 */ /* 0x000fe20002020000 */
[----:B------:R-:W-:Y:S01]  /*4510*/  UMOV UR18, 0x0 ;  /* 0x0000000000127882 */ /* 0x000fe20000000000 */
[----:B------:R-:W-:Y:S01]  /*4520*/  UMOV UR19, 0x10000000 ;  /* 0x1000000000137882 */ /* 0x000fe20000000000 */
[----:B------:R-:W-:Y:S01]  /*4530*/  @!P4 R2UR UR9, R2 ;  /* 0x000000000209c2ca */ /* 0x000fe200000e0000 */
[----:B-1----:R-:W-:Y:S01]  /*4540*/  @!P4 IMAD.X R0, RZ, RZ, R31, P0 ;  /* 0x000000ffff00c224 */ /* 0x002fe200000e061f */
[----:B------:R-:W-:Y:S01]  /*4550*/  @!UP1 UIADD3 UR10, UPT, UPT, UR34, 0xc0, URZ ;  /* 0x000000c0220a9890 */ /* 0x000fe2000fffe0ff */
[----:B------:R-:W-:Y:S01]  /*4560*/  ISETP.NE.AND P0, PT, R28, 0x2, PT ;  /* 0x000000021c00780c */ /* 0x000fe20003f05270 */
[----:B------:R-:W-:Y:S01]  /*4570*/  UMOV UR11, UR35 ;  /* 0x00000023000b7c82 */ /* 0x000fe20008000000 */
[----:B------:R-:W-:Y:S01]  /*4580*/  UMOV UR12, UR36 ;  /* 0x00000024000c7c82 */ /* 0x000fe20008000000 */
[----:B------:R-:W-:Y:S01]  /*4590*/  @!P4 R2UR UR8, R0 ;  /* 0x000000000008c2ca */ /* 0x000fe200000e0000 */
[----:B------:R-:W-:Y:S01]  /*45a0*/  IMAD.IADD R14, R10, 0x1, R94 ;  /* 0x000000010a0e7824 */ /* 0x000fe200078e025e */
[----:B------:R-:W-:Y:S01]  /*45b0*/  @P3 R2UR UR36, R26 ;  /* 0x000000001a2432ca */ /* 0x000fe200000e0000 */
[----:B------:R-:W-:Y:S01]  /*45c0*/  IMAD.IADD R15, R11, 0x1, R95 ;  /* 0x000000010b0f7824 */ /* 0x000fe200078e025f */
[----:B------:R-:W-:Y:S02]  /*45d0*/  SEL R0, RZ, 0x1, P0 ;  /* 0x00000001ff007807 */ /* 0x000fe40000000000 */
[----:B------:R-:W-:Y:S01]  /*45e0*/  LOP3.LUT R29, R29, 0x1, RZ, 0x3c, !PT ;  /* 0x000000011d1d7812 */ /* 0x000fe200078e3cff */
[----:B------:R-:W-:Y:S01]  /*45f0*/  IMAD.U32 R8, RZ, RZ, UR9 ;  /* 0x00000009ff087e24 */ /* 0x000fe2000f8e00ff */
[----:B------:R-:W-:Y:S01]  /*4600*/  @!UP1 UIADD3 UR9, UPT, UPT, UR7, 0x38, URZ ;  /* 0x0000003807099890 */ /* 0x000fe2000fffe0ff */
[----:B------:R-:W-:Y:S02]  /*4610*/  LOP3.LUT R27, R27, R0, RZ, 0x3c, !PT ;  /* 0x000000001b1b7212 */ /* 0x000fe400078e3cff */
[----:B------:R-:W-:Y:S02]  /*4620*/  SEL R28, R28, RZ, P0 ;  /* 0x000000ff1c1c7207 */ /* 0x000fe40000000000 */
[----:B------:R-:W-:Y:S01]  /*4630*/  IMAD.U32 R9, RZ, RZ, UR8 ;  /* 0x00000008ff097e24 */ /* 0x000fe2000f8e00ff */
[----:B------:R-:W-:Y:S01]  /*4640*/  @!P4 R2UR UR14, R8 ;  /* 0x00000000080ec2ca */ /* 0x000fe200000e0000 */
[----:B------:R-:W-:Y:S01]  /*4650*/  @!UP1 UIADD3 UR8, UPT, UPT, UR7, 0x3200, URZ ;  /* 0x0000320007089890 */ /* 0x000fe2000fffe0ff */
[----:B------:R-:W-:Y:S02]  /*4660*/  VOTEU.ALL UP1, P4 ;  /* 0x0000000000ff7886 */ /* 0x000fe40002020000 */
[----:B------:R-:W-:Y:S11]  /*4670*/  @!P4 R2UR UR15, R9 ;  /* 0x00000000090fc2ca */ /* 0x000ff600000e0000 */
[----:B------:R-:W-:Y:S02]  /*4680*/  @!UPT UIADD3 URZ, UPT, UPT, URZ, URZ, URZ ;  /* 0x000000fffffff290 */ /* 0x000fe4000fffe0ff */
[----:B------:R2:W-:Y:S01]  /*4690*/  @!UP1 UTMALDG.3D [UR8], [UR14], desc[UR18] ;  /* 0x000012080e0095b4 */ /* 0x0005e20008011000 */
[----:B------:R2:W-:Y:S01]  /*46a0*/  @!P4 SYNCS.ARRIVE.TRANS64.RED.A0TR RZ, [UR7+0x38], R25 ;  /* 0x00003819ffffc9a7 */ /* 0x0005e20008300407 */
[----:B------:R-:W-:Y:S01]  /*46b0*/  UPLOP3.LUT UP1, UPT, UPT, UPT, UPT, 0x80, 0x8 ;  /* 0x000000000008789c */ /* 0x000fe20003f2f070 */
[----:B------:R-:W-:Y:S01]  /*46c0*/  SYNCS.ARRIVE.TRANS64.RED.A1T0 RZ, [UR13], RZ ;  /* 0x000000ffffff79a7 */ /* 0x000fe2000810040d */
[----:B------:R-:W-:Y:S09]  /*46d0*/  @P3 BRA `(.L_x_76) ;  /* 0xfffffff000a03947 */ /* 0x000ff2000383ffff */
[----:B------:R-:W-:-:S04]  /*46e0*/  SHF.L.U32 R2, R29, 0x1f, RZ ;  /* 0x0000001f1d027819 */ /* 0x000fc800000006ff */
[----:B------:R-:W1:Y:S02]  /*46f0*/  SYNCS.PHASECHK.TRANS64.TRYWAIT P0, [UR7+0x40], R2 ;  /* 0x00004002ff0075a7 */ /* 0x000e640008001107 */
[----:B-1----:R-:W-:Y:S05]  /*4700*/  @!P0 BRA `(.L_x_77) ;  /* 0x0000004c00a08947 */ /* 0x002fea0003800000 */
.L_x_157:
[----:B------:R-:W3:Y:S02]  /*4710*/  SYNCS.PHASECHK.TRANS64.TRYWAIT P0, [UR7+0x48], R2 ;  /* 0x00004802ff0075a7 */ /* 0x000ee40008001107 */
[----:B---3--:R-:W-:Y:S05]  /*4720*/  @!P0 BRA `(.L_x_78) ;  /* 0x0000004c00b08947 */ /* 0x008fea0003800000 */
.L_x_159:
[----:B------:R-:W3:Y:S02]  /*4730*/  SYNCS.PHASECHK.TRANS64.TRYWAIT P0, [UR7+0x50], R2 ;  /* 0x00005002ff0075a7 */ /* 0x000ee40008001107 */
[----:B---3--:R-:W-:Y:S05]  /*4740*/  @!P0 BRA `(.L_x_79) ;  /* 0x0000004c00c08947 */ /* 0x008fea0003800000 */
.L_x_161:
[----:B-1----:R-:W-:-:S07]  /*4750*/  MOV R0, UR7 ;  /* 0x0000000700007c02 */ /* 0x002fce0008000f00 */
.L_x_80:
[----:B-1----:R-:W-:-:S04]  /*4760*/  SHF.L.U32 R2, R29, 0x1f, RZ ;  /* 0x0000001f1d027819 */ /* 0x002fc800000006ff */
[----:B------:R1:W3:Y:S03]  /*4770*/  SYNCS.PHASECHK.TRANS64.TRYWAIT P0, [R0+URZ+0x58], R2 ;  /* 0x00005802000075a7 */ /* 0x0002e600080011ff */
[----:B---3--:R-:W-:Y:S05]  /*4780*/  @!P0 NANOSLEEP.SYNCS 0x989680 ;  /* 0x009896800000895d */ /* 0x008fea0003900000 */
[----:B------:R-:W3:Y:S02]  /*4790*/  @!P0 SYNCS.PHASECHK.TRANS64 P0, [R0+URZ+0x58], R2 ;  /* 0x00005802000085a7 */ /* 0x000ee400080010ff */
[----:B--23--:R-:W-:Y:S05]  /*47a0*/  @P0 EXIT ;  /* 0x000000000000094d */ /* 0x00cfea0003800000 */
[----:B------:R-:W-:Y:S05]  /*47b0*/  BRA `(.L_x_80) ;  /* 0xfffffffc00e87947 */ /* 0x000fea000383ffff */
.L_x_65:
[----:B------:R-:W-:-:S06]  /*47c0*/  UISETP.GE.AND UP1, UPT, UR8, 0x4, UPT ;  /* 0x000000040800788c */ /* 0x000fcc000bf26270 */
[----:B------:R-:W-:-:S13]  /*47d0*/  PLOP3.LUT P0, PT, PT, PT, UP1, 0x80, 0x8 ;  /* 0x000000000008781c */ /* 0x000fda0003f0f018 */
[----:B------:R-:W-:Y:S05]  /*47e0*/  @!P0 EXIT ;  /* 0x000000000000894d */ /* 0x000fea0003800000 */
[----:B------:R-:W-:Y:S01]  /*47f0*/  BAR.SYNC.DEFER_BLOCKING 0x6, 0xa0 ;  /* 0x0182800000007b1d */ /* 0x000fe20000010000 */
[C---:B------:R-:W-:Y:S01]  /*4800*/  IMAD.SHL.U32 R3, R108.reuse, 0x40, RZ ;  /* 0x000000406c037824 */ /* 0x040fe200078e00ff */
[C---:B------:R-:W-:Y:S01]  /*4810*/  LOP3.LUT R110, R108.reuse, 0x60, RZ, 0xc0, !PT ;  /* 0x000000606c6e7812 */ /* 0x040fe200078ec0ff */
[C---:B------:R-:W-:Y:S01]  /*4820*/  IMAD.SHL.U32 R100, R108.reuse, 0x20, RZ ;  /* 0x000000206c647824 */ /* 0x040fe200078e00ff */
[----:B------:R-:W-:Y:S01]  /*4830*/  CS2R R106, SRZ ;  /* 0x00000000006a7805 */ /* 0x000fe2000001ff00 */
[C---:B------:R-:W-:Y:S01]  /*4840*/  IMAD.SHL.U32 R4, R108.reuse, 0x2, RZ ;  /* 0x000000026c047824 */ /* 0x040fe200078e00ff */
[----:B------:R-:W-:Y:S02]  /*4850*/  UMOV UR49, 0x400 ;  /* 0x0000040000317882 */ /* 0x000fe40000000000 */
[----:B------:R-:W1:Y:S01]  /*4860*/  LDC R99, c[0x0][0x370] ;  /* 0x0000dc00ff637b82 */ /* 0x000e620000000800 */
[----:B------:R-:W-:Y:S01]  /*4870*/  ULEA UR49, UR37, UR49, 0x18 ;  /* 0x0000003125317291 */ /* 0x000fe2000f8ec0ff */
[----:B------:R-:W-:Y:S01]  /*4880*/  LOP3.LUT R2, R3, 0x180, RZ, 0xc0, !PT ;  /* 0x0000018003027812 */ /* 0x000fe200078ec0ff */
[----:B------:R-:W-:Y:S01]  /*4890*/  IMAD.U32 R46, R108, 0x10000, RZ ;  /* 0x000100006c2e7824 */ /* 0x000fe200078e00ff */
[----:B------:R-:W-:Y:S01]  /*48a0*/  LOP3.LUT R100, R100, 0xc00, RZ, 0xc0, !PT ;  /* 0x00000c0064647812 */ /* 0x000fe200078ec0ff */
[----:B------:R-:W-:Y:S01]  /*48b0*/  UIADD3 UR4, UPT, UPT, UR49, 0x4200, URZ ;  /* 0x0000420031047890 */ /* 0x000fe2000fffe0ff */
[----:B------:R-:W-:Y:S01]  /*48c0*/  LOP3.LUT R4, R2, 0x20, R4, 0xf8, !PT ;  /* 0x0000002002047812 */ /* 0x000fe200078ef804 */
[----:B------:R-:W-:Y:S01]  /*48d0*/  IMAD.SHL.U32 R2, R108, 0x8, RZ ;  /* 0x000000086c027824 */ /* 0x000fe200078e00ff */
[----:B------:R-:W2:Y:S01]  /*48e0*/  LDC R42, c[0x0][0xb0c] ;  /* 0x0002c300ff2a7b82 */ /* 0x000ea20000000800 */
[----:B------:R-:W-:Y:S01]  /*48f0*/  LOP3.LUT R100, R100, 0x40, R3, 0xf8, !PT ;  /* 0x0000004064647812 */ /* 0x000fe200078ef803 */
[----:B------:R-:W-:Y:S01]  /*4900*/  IMAD.MOV.U32 R45, RZ, RZ, RZ ;  /* 0x000000ffff2d7224 */ /* 0x000fe200078e00ff */
[----:B------:R-:W-:Y:S01]  /*4910*/  LOP3.LUT R46, R46, 0x600000, RZ, 0xc0, !PT ;  /* 0x006000002e2e7812 */ /* 0x000fe200078ec0ff */
[----:B------:R-:W-:Y:S01]  /*4920*/  IMAD.MOV.U32 R112, RZ, RZ, RZ ;  /* 0x000000ffff707224 */ /* 0x000fe200078e00ff */
[----:B------:R-:W-:-:S02]  /*4930*/  LOP3.LUT R108, R108, 0x2, RZ, 0xc0, !PT ;  /* 0x000000026c6c7812 */ /* 0x000fc400078ec0ff */
[----:B------:R-:W-:Y:S02]  /*4940*/  CS2R R104, SRZ ;  /* 0x0000000000687805 */ /* 0x000fe4000001ff00 */
[----:B------:R-:W-:Y:S01]  /*4950*/  LOP3.LUT R2, R4, 0x30, R2, 0x78, !PT ;  /* 0x0000003004027812 */ /* 0x000fe200078e7802 */
[----:B------:R-:W4:Y:S01]  /*4960*/  LDC R97, c[0x0][0xb20] ;  /* 0x0002c800ff617b82 */ /* 0x000f220000000800 */
[----:B------:R-:W3:Y:S01]  /*4970*/  LDS R0, [UR49+0x120] ;  /* 0x00012031ff007984 */ /* 0x000ee20008000800 */
[----:B------:R-:W-:Y:S01]  /*4980*/  LOP3.LUT R100, R100, 0x200, R3, 0xf8, !PT ;  /* 0x0000020064647812 */ /* 0x000fe200078ef803 */
[----:B------:R-:W-:Y:S01]  /*4990*/  IMAD.MOV R102, RZ, RZ, -R108 ;  /* 0x000000ffff667224 */ /* 0x000fe200078e0a6c */
[----:B------:R-:W1:Y:S01]  /*49a0*/  LDCU.64 UR52, c[0x0][0x348] ;  /* 0x00006900ff3477ac */ /* 0x000e620008000a00 */
[----:B------:R-:W-:Y:S01]  /*49b0*/  IMAD.U32 R109, RZ, RZ, UR4 ;  /* 0x00000004ff6d7e24 */ /* 0x000fe2000f8e00ff */
[----:B------:R-:W-:Y:S02]  /*49c0*/  LOP3.LUT R100, R100, R2, RZ, 0xfc, !PT ;  /* 0x0000000264647212 */ /* 0x000fe400078efcff */
[----:B------:R-:W1:Y:S01]  /*49d0*/  LDC R41, c[0x0][0xb30] ;  /* 0x0002cc00ff297b82 */ /* 0x000e620000000800 */
[----:B------:R-:W1:Y:S01]  /*49e0*/  LDCU.64 UR38, c[0x0][0x888] ;  /* 0x00011100ff2677ac */ /* 0x000e620008000a00 */
[----:B------:R-:W1:Y:S06]  /*49f0*/  LDCU.64 UR44, c[0x0][0x890] ;  /* 0x00011200ff2c77ac */ /* 0x000e6c0008000a00 */
[----:B------:R-:W1:Y:S01]  /*4a00*/  LDC.64 R92, c[0x0][0xb10] ;  /* 0x0002c400ff5c7b82 */ /* 0x000e620000000a00 */
[----:B------:R-:W-:-:S07]  /*4a10*/  UIADD3 UR48, UPT, UPT, UR49, 0x200, URZ ;  /* 0x0000020031307890 */ /* 0x000fce000fffe0ff */
[----:B------:R-:W1:Y:S08]  /*4a20*/  LDC.64 R38, c[0x0][0xb18] ;  /* 0x0002c600ff267b82 */ /* 0x000e700000000a00 */
[----:B------:R-:W1:Y:S08]  /*4a30*/  LDC.64 R36, c[0x0][0xb28] ;  /* 0x0002ca00ff247b82 */ /* 0x000e700000000a00 */
[----:B------:R-:W1:Y:S01]  /*4a40*/  LDC.64 R90, c[0x0][0x8b0] ;  /* 0x00022c00ff5a7b82 */ /* 0x000e620000000a00 */
[----:B---3--:R-:W-:-:S07]  /*4a50*/  IMAD.IADD R46, R0, 0x1, R46 ;  /* 0x00000001002e7824 */ /* 0x008fce00078e022e */
[----:B------:R-:W3:Y:S08]  /*4a60*/  LDC.64 R88, c[0x0][0x8a8] ;  /* 0x00022a00ff587b82 */ /* 0x000ef00000000a00 */
[----:B--2-4-:R-:W1:Y:S02]  /*4a70*/  LDC R98, c[0x0][0x374] ;  /* 0x0000dd00ff627b82 */ /* 0x014e640000000800 */
.L_x_122:
[----:B------:R-:W-:Y:S02]  /*4a80*/  LEA R0, R112, UR49, 0x3 ;  /* 0x0000003170007c11 */ /* 0x000fe4000f8e18ff */
[----:B------:R-:W-:Y:S02]  /*4a90*/  SHF.L.U32 R2, R106, 0x1f, RZ ;  /* 0x0000001f6a027819 */ /* 0x000fe400000006ff */
[----:B------:R-:W-:Y:S02]  /*4aa0*/  LEA R16, R112, UR49, 0x4 ;  /* 0x0000003170107c11 */ /* 0x000fe4000f8e20ff */
[----:B------:R-:W2:Y:S02]  /*4ab0*/  SYNCS.PHASECHK.TRANS64.TRYWAIT P0, [R0+URZ+0x70], R2 ;  /* 0x00007002000075a7 */ /* 0x000ea400080011ff */
[----:B-12---:R-:W-:Y:S05]  /*4ac0*/  @!P0 BRA `(.L_x_81) ;  /* 0x0000004800f88947 */ /* 0x006fea0003800000 */
.L_x_162:
[----:B------:R-:W4:Y:S01]  /*4ad0*/  LDC.64 R10, c[0x0][0xb10] ;  /* 0x0002c400ff0a7b82 */ /* 0x000f220000000a00 */
[----:B------:R-:W3:Y:S01]  /*4ae0*/  LDS.128 R16, [R16+0x100] ;  /* 0x0001000010107984 */ /* 0x000ee20000000c00 */
[----:B-1----:R-:W-:Y:S01]  /*4af0*/  ISETP.NE.AND P1, PT, R41, 0x1, PT ;  /* 0x000000012900780c */ /* 0x002fe20003f25270 */
[----:B--2---:R-:W-:Y:S01]  /*4b00*/  VIADD R0, R0, 0x80 ;  /* 0x0000008000007836 */ /* 0x004fe20000000000 */
[----:B------:R-:W-:Y:S04]  /*4b10*/  ISETP.GE.AND P0, PT, R40, 0x1, PT ;  /* 0x000000012800780c */ /* 0x000fe80003f06270 */
[----:B------:R-:W1:Y:S01]  /*4b20*/  LDC.64 R8, c[0x0][0xb18] ;  /* 0x0002c600ff087b82 */ /* 0x000e620000000a00 */
[----:B------:R-:W-:Y:S01]  /*4b30*/  PRMT R0, RZ, 0x654, R0 ;  /* 0x00000654ff007816 */ /* 0x000fe20000000000 */
[----:B------:R-:W-:Y:S01]  /*4b40*/  @!PT LDS RZ, [RZ] ;  /* 0x00000000fffff984 */ /* 0x000fe20000000800 */
[----:B------:R-:W-:Y:S01]  /*4b50*/  @!PT LDS RZ, [RZ] ;  /* 0x00000000fffff984 */ /* 0x000fe20000000800 */
[----:B------:R-:W-:Y:S01]  /*4b60*/  @!PT LDS RZ, [RZ] ;  /* 0x00000000fffff984 */ /* 0x000fe20000000800 */
[----:B------:R-:W-:Y:S01]  /*4b70*/  @!PT LDS RZ, [RZ] ;  /* 0x00000000fffff984 */ /* 0x000fe20000000800 */
[----:B------:R2:W-:Y:S06]  /*4b80*/  MEMBAR.ALL.CTA ;  /* 0x0000000000007992 */ /* 0x0005ec0000008000 */
[----:B--2---:R-:W2:Y:S01]  /*4b90*/  FENCE.VIEW.ASYNC.S ;  /* 0x00000000000073c6 */ /* 0x004ea20000000000 */
[----:B------:R-:W1:Y:S08]  /*4ba0*/  @!P1 LDC R12, c[0x0][0xb20] ;  /* 0x0002c800ff0c9b82 */ /* 0x000e700000000800 */
[----:B------:R-:W1:Y:S01]  /*4bb0*/  @!P1 LDC R7, c[0x0][0xb0c] ;  /* 0x0002c300ff079b82 */ /* 0x000e620000000800 */
[----:B--2---:R2:W-:Y:S01]  /*4bc0*/  SYNCS.ARRIVE.TRANS64.RED.A1T0 RZ, [R0+URZ], RZ ;  /* 0x000000ff00ff79a7 */ /* 0x0045e200081004ff */
[----:B---3--:R-:W-:Y:S04]  /*4bd0*/  LOP3.LUT P4, RZ, R18, 0x1, RZ, 0xc0, !PT ;  /* 0x0000000112ff7812 */ /* 0x008fe8000788c0ff */
[----:B------:R-:W-:Y:S09]  /*4be0*/  P2R R111, PR, RZ, 0x10 ;  /* 0x00000010ff6f7803 */ /* 0x000ff20000000000 */
[----:B------:R-:W-:Y:S02]  /*4bf0*/  @P4 MOV R44, R16 ;  /* 0x00000010002c4202 */ /* 0x000fe40000000f00 */
[----:B------:R-:W-:Y:S01]  /*4c00*/  @P4 LOP3.LUT R43, R17, 0xffff, RZ, 0xc0, !PT ;  /* 0x0000ffff112b4812 */ /* 0x000fe200078ec0ff */
[----:B--2-4-:R-:W-:Y:S06]  /*4c10*/  @!P0 BRA `(.L_x_82) ;  /* 0x0000000000a48947 */ /* 0x014fec0003800000 */
[----:B------:R-:W-:Y:S01]  /*4c20*/  IMAD.HI.U32 R0, R98, R39, RZ ;  /* 0x0000002762007227 */ /* 0x000fe200078e00ff */
[----:B------:R-:W-:Y:S02]  /*4c30*/  ISETP.NE.AND P0, PT, R38, 0x1, PT ;  /* 0x000000012600780c */ /* 0x000fe40003f05270 */
[----:B------:R-:W-:Y:S01]  /*4c40*/  ISETP.NE.AND P2, PT, R40, 0x1, PT ;  /* 0x000000012800780c */ /* 0x000fe20003f45270 */
[----:B------:R-:W-:Y:S01]  /*4c50*/  IMAD.HI.U32 R4, R99, R92, RZ ;  /* 0x0000005c63047227 */ /* 0x000fe200078e00ff */
[----:B------:R-:W-:Y:S02]  /*4c60*/  SHF.R.U32.HI R0, RZ, R97, R0 ;  /* 0x00000061ff007219 */ /* 0x000fe40000011600 */
[----:B------:R-:W-:Y:S01]  /*4c70*/  ISETP.NE.AND P3, PT, R42, 0x1, PT ;  /* 0x000000012a00780c */ /* 0x000fe20003f65270 */
[----:B------:R-:W-:Y:S01]  /*4c80*/  IMAD.HI.U32 R6, R43, R39, RZ ;  /* 0x000000272b067227 */ /* 0x000fe200078e00ff */
[-C--:B------:R-:W-:Y:S02]  /*4c90*/  SHF.R.U32.HI R4, RZ, R93.reuse, R4 ;  /* 0x0000005dff047219 */ /* 0x080fe40000011604 */
[----:B------:R-:W-:Y:S01]  /*4ca0*/  SEL R0, R98, R0, !P0 ;  /* 0x0000000062007207 */ /* 0x000fe20004000000 */
[----:B------:R-:W-:Y:S01]  /*4cb0*/  IMAD.HI.U32 R5, R44, R92, RZ ;  /* 0x0000005c2c057227 */ /* 0x000fe200078e00ff */
[----:B------:R-:W-:Y:S03]  /*4cc0*/  SEL R4, R99, R4, !P3 ;  /* 0x0000000463047207 */ /* 0x000fe60005800000 */
[-C--:B------:R-:W-:Y:S01]  /*4cd0*/  IMAD.HI.U32 R3, R0, R36.reuse, RZ ;  /* 0x0000002400037227 */ /* 0x080fe200078e00ff */
[----:B------:R-:W-:Y:S03]  /*4ce0*/  SHF.R.U32.HI R5, RZ, R93, R5 ;  /* 0x0000005dff057219 */ /* 0x000fe60000011605 */
[----:B------:R-:W-:Y:S01]  /*4cf0*/  IMAD.HI.U32 R2, R4, R36, RZ ;  /* 0x0000002404027227 */ /* 0x000fe200078e00ff */
[----:B------:R-:W-:Y:S02]  /*4d00*/  @P2 SHF.R.U32.HI R0, RZ, R37, R3 ;  /* 0x00000025ff002219 */ /* 0x000fe40000011603 */
[----:B------:R-:W-:Y:S02]  /*4d10*/  SHF.R.U32.HI R3, RZ, R97, R6 ;  /* 0x00000061ff037219 */ /* 0x000fe40000011606 */
[----:B------:R-:W-:Y:S01]  /*4d20*/  @P2 SHF.R.U32.HI R4, RZ, R37, R2 ;  /* 0x00000025ff042219 */ /* 0x000fe20000011602 */
[----:B------:R-:W-:Y:S01]  /*4d30*/  IMAD R0, R40, R0, RZ ;  /* 0x0000000028007224 */ /* 0x000fe200078e02ff */
[----:B------:R-:W-:Y:S02]  /*4d40*/  SEL R3, R43, R3, !P0 ;  /* 0x000000032b037207 */ /* 0x000fe40004000000 */
[----:B------:R-:W-:Y:S01]  /*4d50*/  SEL R2, R44, R5, !P3 ;  /* 0x000000052c027207 */ /* 0x000fe20005800000 */
[----:B------:R-:W-:Y:S01]  /*4d60*/  IMAD R5, R40, R4, RZ ;  /* 0x0000000428057224 */ /* 0x000fe200078e02ff */
[C---:B------:R-:W-:Y:S01]  /*4d70*/  ISETP.GE.AND P0, PT, R3.reuse, R0, PT ;  /* 0x000000000300720c */ /* 0x040fe20003f06270 */
[C---:B------:R-:W-:Y:S03]  /*4d80*/  IMAD.HI.U32 R0, R3.reuse, R36, RZ ;  /* 0x0000002403007227 */ /* 0x040fe600078e00ff */
[C---:B------:R-:W-:Y:S02]  /*4d90*/  ISETP.GE.OR P0, PT, R2.reuse, R5, P0 ;  /* 0x000000050200720c */ /* 0x040fe40000706670 */
[----:B------:R-:W-:Y:S04]  /*4da0*/  SHF.R.U32.HI R0, RZ, R37, R0 ;  /* 0x00000025ff007219 */ /* 0x000fe80000011600 */
[C---:B------:R-:W-:Y:S05]  /*4db0*/  SEL R6, R3.reuse, R0, !P2 ;  /* 0x0000000003067207 */ /* 0x040fea0005000000 */
        /* <DEDUP_REMOVED lines=14> */
[----:B------:R-:W-:Y:S07]  /*4ea0*/  IMAD R43, R3, R38, R43 ;  /* 0x00000026032b7224 */ /* 0x000fee00078e022b */
.L_x_82:
[----:B-1----:R-:W-:Y:S01]  /*4eb0*/  @!P1 ISETP.NE.AND P0, PT, R8, 0x1, PT ;  /* 0x000000010800980c */ /* 0x002fe20003f05270 */
[----:B------:R-:W-:Y:S01]  /*4ec0*/  @!P1 IMAD.HI.U32 R0, R44, R10, RZ ;  /* 0x0000000a2c009227 */ /* 0x000fe200078e00ff */
[----:B------:R-:W-:Y:S01]  /*4ed0*/  @!P1 ISETP.NE.AND P2, PT, R7, 0x1, PT ;  /* 0x000000010700980c */ /* 0x000fe20003f45270 */
[----:B------:R-:W-:Y:S01]  /*4ee0*/  ULOP3.LUT UP0, URZ, UR48, 0x1b0, URZ, 0xc0, !UPT ;  /* 0x000001b030ff7892 */ /* 0x000fe2000f80c0ff */
[----:B------:R-:W-:Y:S01]  /*4ef0*/  R2UR UR42, R15 ;  /* 0x000000000f2a72ca */ /* 0x000fe200000e0000 */
[C---:B------:R-:W-:Y:S01]  /*4f00*/  @!P1 IMAD.HI.U32 R2, R43.reuse, R9, RZ ;  /* 0x000000092b029227 */ /* 0x040fe200078e00ff */
[----:B------:R-:W-:Y:S02]  /*4f10*/  @!P1 SHF.R.U32.HI R0, RZ, R11, R0 ;  /* 0x0000000bff009219 */ /* 0x000fe40000011600 */
[----:B------:R-:W-:Y:S01]  /*4f20*/  R2UR UR41, R14 ;  /* 0x000000000e2972ca */ /* 0x000fe200000e0000 */
[----:B------:R-:W-:Y:S01]  /*4f30*/  VIADD R112, R112, 0x1 ;  /* 0x0000000170707836 */ /* 0x000fe20000000000 */
[----:B------:R-:W-:Y:S02]  /*4f40*/  @!P1 SHF.R.U32.HI R2, RZ, R12, R2 ;  /* 0x0000000cff029219 */ /* 0x000fe40000011602 */
[----:B------:R-:W-:Y:S02]  /*4f50*/  @!P1 SEL R3, R44, R0, !P2 ;  /* 0x000000002c039207 */ /* 0x000fe40005000000 */
[----:B------:R-:W-:Y:S02]  /*4f60*/  @!P1 SEL R2, R43, R2, !P0 ;  /* 0x000000022b029207 */ /* 0x000fe40004000000 */
[----:B------:R-:W-:Y:S01]  /*4f70*/  @P4 SHF.R.U32.HI R103, RZ, 0x10, R17 ;  /* 0x00000010ff674819 */ /* 0x000fe20000011611 */
[----:B------:R-:W-:Y:S02]  /*4f80*/  USHF.L.U32 UR42, UR42, 0x6, URZ ;  /* 0x000000062a2a7899 */ /* 0x000fe400080006ff */
[----:B------:R-:W-:Y:S02]  /*4f90*/  @!P1 IMAD.IADD R0, R2, 0x1, -R3 ;  /* 0x0000000102009824 */ /* 0x000fe400078e0a03 */
[----:B------:R-:W-:Y:S01]  /*4fa0*/  @!P1 IMAD.IADD R2, R3, 0x1, -R2 ;  /* 0x0000000103029824 */ /* 0x000fe200078e0a02 */
[----:B------:R-:W-:Y:S01]  /*4fb0*/  USHF.L.U32 UR41, UR41, 0x8, URZ ;  /* 0x0000000829297899 */ /* 0x000fe200080006ff */
[----:B------:R-:W-:Y:S02]  /*4fc0*/  @!P1 IMAD R44, R0, R7, R44 ;  /* 0x00000007002c9224 */ /* 0x000fe400078e022c */
[----:B------:R-:W-:Y:S01]  /*4fd0*/  @!P1 IMAD R43, R2, R8, R43 ;  /* 0x00000008022b9224 */ /* 0x000fe200078e022b */
[----:B------:R-:W-:Y:S08]  /*4fe0*/  BRA.U !UP0, `(.L_x_83) ;  /* 0x0000000108407547 */ /* 0x000ff0000b800000 */
[----:B------:R-:W1:Y:S01]  /*4ff0*/  LDCU.64 UR8, c[0x4][0x88] ;  /* 0x01001100ff0877ac */ /* 0x000e620008000a00 */
[----:B------:R-:W-:Y:S01]  /*5000*/  MOV R3, 0x0 ;  /* 0x0000000000037802 */ /* 0x000fe20000000f00 */
[----:B------:R-:W-:Y:S02]  /*5010*/  HFMA2 R12, -RZ, RZ, 0, 5.9604644775390625e-08 ;  /* 0x00000001ff0c7431 */ /* 0x000fe400000001ff */
[----:B------:R-:W-:Y:S02]  /*5020*/  IMAD.MOV.U32 R8, RZ, RZ, 0x70 ;  /* 0x00000070ff087424 */ /* 0x000fe400078e00ff */
[----:B------:R-:W-:Y:S01]  /*5030*/  IMAD.MOV.U32 R13, RZ, RZ, RZ ;  /* 0x000000ffff0d7224 */ /* 0x000fe200078e00ff */
[----:B------:R-:W2:Y:S01]  /*5040*/  LDCU.64 UR6, c[0x4][0x90] ;  /* 0x01001200ff0677ac */ /* 0x000ea20008000a00 */
[----:B------:R-:W3:Y:S01]  /*5050*/  LDC.64 R2, c[0x4][R3] ;  /* 0x0100000003027b82 */ /* 0x000ee20000000a00 */
[----:B------:R-:W4:Y:S01]  /*5060*/  LDCU.64 UR4, c[0x4][0x8] ;  /* 0x01000100ff0477ac */ /* 0x000f220008000a00 */
[----:B-1----:R-:W-:Y:S01]  /*5070*/  MOV R5, UR9 ;  /* 0x0000000900057c02 */ /* 0x002fe20008000f00 */
[----:B------:R-:W-:Y:S01]  /*5080*/  IMAD.U32 R4, RZ, RZ, UR8 ;  /* 0x00000008ff047e24 */ /* 0x000fe2000f8e00ff */
[----:B--2---:R-:W-:Y:S01]  /*5090*/  MOV R7, UR7 ;  /* 0x0000000700077c02 */ /* 0x004fe20008000f00 */
[----:B------:R-:W-:Y:S01]  /*50a0*/  IMAD.U32 R6, RZ, RZ, UR6 ;  /* 0x00000006ff067e24 */ /* 0x000fe2000f8e00ff */
[----:B----4-:R-:W-:Y:S01]  /*50b0*/  MOV R11, UR5 ;  /* 0x00000005000b7c02 */ /* 0x010fe20008000f00 */
[----:B------:R-:W-:Y:S02]  /*50c0*/  IMAD.U32 R10, RZ, RZ, UR4 ;  /* 0x00000004ff0a7e24 */ /* 0x000fe4000f8e00ff */
[----:B------:R-:W-:Y:S07]  /*50d0*/  LEPC R20, `(.L_x_83) ;  /* 0x000000001014794e */ /* 0x000fee0000000000 */
[----:B---3-5:R-:W-:Y:S05]  /*50e0*/  CALL.ABS.NOINC R2 ;  /* 0x0000000002007343 */ /* 0x028fea0003c00000 */
.L_x_83:
[----:B------:R-:W-:Y:S01]  /*50f0*/  LOP3.LUT P0, RZ, R109, 0x1b0, RZ, 0xc0, !PT ;  /* 0x000001b06dff7812 */ /* 0x000fe2000780c0ff */
[----:B------:R-:W-:Y:S11]  /*5100*/  BSSY.RECONVERGENT B6, `(.L_x_84) ;  /* 0x0000013000067945 */ /* 0x000ff60003800200 */
[----:B------:R-:W-:Y:S01]  /*5110*/  @!UPT UIADD3 URZ, UPT, UPT, URZ, URZ, URZ ;  /* 0x000000fffffff290 */ /* 0x000fe2000fffe0ff */
[----:B------:R-:W-:Y:S05]  /*5120*/  @!P0 BRA `(.L_x_85) ;  /* 0x0000000000408947 */ /* 0x000fea0003800000 */
        /* <DEDUP_REMOVED lines=16> */
.L_x_85:
[----:B------:R-:W-:Y:S05]  /*5230*/  BSYNC.RECONVERGENT B6 ;  /* 0x0000000000067941 */ /* 0x000fea0003800200 */
.L_x_84:
[----:B------:R-:W-:Y:S01]  /*5240*/  ISETP.NE.U32.AND P4, PT, R90, RZ, PT ;  /* 0x000000ff5a00720c */ /* 0x000fe20003f85070 */
[----:B------:R-:W-:Y:S01]  /*5250*/  UISETP.NE.AND UP2, UPT, UR50, URZ, UPT ;  /* 0x000000ff3200728c */ /* 0x000fe2000bf45270 */
[----:B------:R-:W-:Y:S01]  /*5260*/  ISETP.NE.U32.AND P2, PT, RZ, UR38, PT ;  /* 0x00000026ff007c0c */ /* 0x000fe2000bf45070 */
[----:B------:R-:W-:Y:S01]  /*5270*/  UISETP.NE.U32.AND UP1, UPT, UR44, URZ, UPT ;  /* 0x000000ff2c00728c */ /* 0x000fe2000bf25070 */
[----:B------:R-:W-:Y:S01]  /*5280*/  ISETP.NE.AND.EX P4, PT, R91, RZ, PT, P4 ;  /* 0x000000ff5b00720c */ /* 0x000fe20003f85340 */
[----:B------:R-:W-:Y:S01]  /*5290*/  UPLOP3.LUT UP0, UPT, UPT, UPT, UPT, 0x40, 0x4 ;  /* 0x000000000004789c */ /* 0x000fe20003f0e870 */
[----:B------:R-:W-:Y:S01]  /*52a0*/  ISETP.NE.AND.EX P2, PT, RZ, UR39, PT, P2 ;  /* 0x00000027ff007c0c */ /* 0x000fe2000bf45320 */
[----:B------:R-:W-:Y:S01]  /*52b0*/  UISETP.NE.AND.EX UP1, UPT, UR45, URZ, UPT, UP1 ;  /* 0x000000ff2d00728c */ /* 0x000fe2000bf25310 */
[----:B------:R-:W-:Y:S04]  /*52c0*/  PLOP3.LUT P1, PT, PT, PT, UP2, 0x80, 0x8 ;  /* 0x000000000008781c */ /* 0x000fe80003f2f028 */
[----:B------:R-:W-:Y:S06]  /*52d0*/  @UP2 UPLOP3.LUT UP0, UPT, UPT, UPT, UP1, 0x80, 0x8 ;  /* 0x000000000008289c */ /* 0x000fec0003f0f010 */
[----:B------:R-:W-:Y:S01]  /*52e0*/  PLOP3.LUT P0, PT, PT, PT, UP0, 0x80, 0x8 ;  /* 0x000000000008781c */ /* 0x000fe20003f0f008 */
[----:B------:R-:W-:Y:S01]  /*52f0*/  @!UPT UIADD3 URZ, UPT, UPT, URZ, URZ, URZ ;  /* 0x000000fffffff290 */ /* 0x000fe2000fffe0ff */
[----:B------:R-:W-:Y:S11]  /*5300*/  BRA.U !UP1, `(.L_x_86) ;  /* 0x0000000109387547 */ /* 0x000ff6000b800000 */
[----:B------:R-:W-:Y:S01]  /*5310*/  UISETP.NE.U32.AND UP0, UPT, UR38, URZ, UPT ;  /* 0x000000ff2600728c */ /* 0x000fe2000bf05070 */
[----:B------:R-:W-:Y:S02]  /*5320*/  HFMA2 R0, -RZ, RZ, 0, 5.9604644775390625e-08 ;  /* 0x00000001ff007431 */ /* 0x000fe400000001ff */
[----:B------:R-:W-:Y:S01]  /*5330*/  IMAD.MOV.U32 R96, RZ, RZ, 0x1 ;  /* 0x00000001ff607424 */ /* 0x000fe200078e00ff */
[----:B------:R-:W-:Y:S06]  /*5340*/  UISETP.NE.AND.EX UP0, UPT, UR39, URZ, UPT, UP0 ;  /* 0x000000ff2700728c */ /* 0x000fec000bf05300 */
[----:B------:R-:W-:Y:S05]  /*5350*/  PLOP3.LUT P3, PT, PT, PT, UP0, 0x80, 0x8 ;  /* 0x000000000008781c */ /* 0x000fea0003f6f008 */
[----:B------:R-:W1:Y:S01]  /*5360*/  @UP0 LDCU.64 UR6, c[0x0][0x888] ;  /* 0x00011100ff0607ac */ /* 0x000e620008000a00 */
[----:B------:R-:W-:Y:S07]  /*5370*/  @UP0 UIMAD UR4, UR36, UR44, URZ ;  /* 0x0000002c240402a4 */ /* 0x000fee000f8e02ff */
[----:B------:R-:W-:Y:S01]  /*5380*/  @!P3 PRMT R96, R0, 0x7610, R96 ;  /* 0x000076100060b816 */ /* 0x000fe20000000060 */
[----:B-1----:R-:W-:Y:S03]  /*5390*/  @UP0 UIMAD.WIDE UR6, UR4, 0x4, UR6 ;  /* 0x00000004040608a5 */ /* 0x002fe6000f8e0206 */
[----:B------:R-:W1:Y:S03]  /*53a0*/  @!UP0 LDCU UR4, c[0x0][0x880] ;  /* 0x00011000ff0487ac */ /* 0x000e660008000800 */
[----:B------:R-:W-:Y:S01]  /*53b0*/  IMAD.U32 R2, RZ, RZ, UR6 ;  /* 0x00000006ff027e24 */ /* 0x000fe2000f8e00ff */
[----:B------:R-:W-:Y:S05]  /*53c0*/  MOV R3, UR7 ;  /* 0x0000000700037c02 */ /* 0x000fea0008000f00 */
[----:B-----5:R2:W5:Y:S02]  /*53d0*/  @P3 LDG.E R49, desc[UR46][R2.64] ;  /* 0x0000002e02313981 */ /* 0x020564000c1e1900 */
[----:B-12---:R-:W-:Y:S02]  /*53e0*/  @!P3 IMAD.U32 R49, RZ, RZ, UR4 ;  /* 0x00000004ff31be24 */ /* 0x006fe4000f8e00ff */
.L_x_86:
[----:B------:R-:W-:Y:S05]  /*53f0*/  @!P4 BRA `(.L_x_87) ;  /* 0x000000000020c947 */ /* 0x000fea0003800000 */
[----:B------:R-:W-:Y:S04]  /*5400*/  ISETP.NE.U32.AND P3, PT, R88, RZ, PT ;  /* 0x000000ff5800720c */ /* 0x000fe80003f65070 */
[----:B------:R-:W-:Y:S11]  /*5410*/  ISETP.NE.AND.EX P3, PT, R89, RZ, PT, P3 ;  /* 0x000000ff5900720c */ /* 0x000ff60003f65330 */
[----:B------:R-:W-:Y:S02]  /*5420*/  @!UPT UIADD3 URZ, UPT, UPT, URZ, URZ, URZ ;  /* 0x000000fffffff290 */ /* 0x000fe4000fffe0ff */
[----:B------:R-:W1:Y:S01]  /*5430*/  @P3 LDC.64 R2, c[0x0][0x8a8] ;  /* 0x00022a00ff023b82 */ /* 0x000e620000000a00 */
[----:B------:R-:W-:Y:S04]  /*5440*/  @P3 IMAD R0, R90, UR36, RZ ;  /* 0x000000245a003c24 */ /* 0x000fe8000f8e02ff */
[----:B-1----:R-:W-:Y:S05]  /*5450*/  @P3 IMAD.WIDE R2, R0, 0x4, R2 ;  /* 0x0000000400023825 */ /* 0x002fea00078e0202 */
[----:B-----5:R1:W5:Y:S02]  /*5460*/  @P3 LDG.E R47, desc[UR46][R2.64] ;  /* 0x0000002e022f3981 */ /* 0x020364000c1e1900 */
[----:B-1----:R-:W2:Y:S02]  /*5470*/  @!P3 LDC R47, c[0x0][0x8a0] ;  /* 0x00022800ff2fbb82 */ /* 0x002ea40000000800 */
.L_x_87:
[----:B-----5:R-:W-:Y:S01]  /*5480*/  FSETP.NEU.AND P4, PT, R49, RZ, PT ;  /* 0x000000ff3100720b */ /* 0x020fe20003f8d000 */
[----:B------:R-:W-:Y:S01]  /*5490*/  BSSY B1, `(.L_x_88) ;  /* 0x0000042000017945 */ /* 0x000fe20003800000 */
[----:B------:R-:W-:Y:S01]  /*54a0*/  SEL R5, RZ, 0xffffffff, P2 ;  /* 0xffffffffff057807 */ /* 0x000fe20001000000 */
[----:B------:R-:W-:Y:S01]  /*54b0*/  IMAD.MOV.U32 R115, RZ, RZ, 0x1 ;  /* 0x00000001ff737424 */ /* 0x000fe200078e00ff */
[----:B------:R-:W-:Y:S02]  /*54c0*/  LOP3.LUT P3, RZ, R96, 0xff, RZ, 0xc0, !PT ;  /* 0x000000ff60ff7812 */ /* 0x000fe4000786c0ff */
[----:B------:R-:W-:Y:S02]  /*54d0*/  CS2R R86, SRZ ;  /* 0x0000000000567805 */ /* 0x000fe4000001ff00 */
[----:B------:R-:W-:Y:S02]  /*54e0*/  @P1 SEL R0, RZ, 0xffffffff, P4 ;  /* 0xffffffffff001807 */ /* 0x000fe40002000000 */
[----:B------:R-:W-:Y:S02]  /*54f0*/  CS2R R84, SRZ ;  /* 0x0000000000547805 */ /* 0x000fe4000001ff00 */
[----:B------:R-:W-:Y:S02]  /*5500*/  LEA R2, R105, UR49, 0x3 ;  /* 0x0000003169027c11 */ /* 0x000fe4000f8e18ff */
[----:B------:R-:W-:Y:S02]  /*5510*/  CS2R R82, SRZ ;  /* 0x0000000000527805 */ /* 0x000fe4000001ff00 */
[----:B------:R-:W-:Y:S02]  /*5520*/  @P0 SEL R0, R5, R0, !P3 ;  /* 0x0000000005000207 */ /* 0x000fe40005800000 */
[----:B------:R-:W-:Y:S02]  /*5530*/  CS2R R80, SRZ ;  /* 0x0000000000507805 */ /* 0x000fe4000001ff00 */
[----:B------:R-:W-:Y:S02]  /*5540*/  LEA R113, R45, UR49, 0x3 ;  /* 0x000000312d717c11 */ /* 0x000fe4000f8e18ff */
[----:B------:R-:W-:Y:S02]  /*5550*/  @P1 LOP3.LUT R0, R0, 0x1, RZ, 0xc0, !PT ;  /* 0x0000000100001812 */ /* 0x000fe400078ec0ff */
[----:B------:R-:W-:Y:S02]  /*5560*/  SHF.L.U32 R3, R107, 0x1f, RZ ;  /* 0x0000001f6b037819 */ /* 0x000fe400000006ff */
[----:B------:R-:W-:Y:S02]  /*5570*/  ISETP.NE.U32.OR P6, PT, R0, 0x1, !P1 ;  /* 0x000000010000780c */ /* 0x000fe40004fc5470 */
[----:B------:R-:W-:Y:S02]  /*5580*/  PLOP3.LUT P2, PT, PT, PT, UP1, 0x80, 0x8 ;  /* 0x000000000008781c */ /* 0x000fe40003f4f018 */
[----:B------:R-:W-:Y:S02]  /*5590*/  LEA.HI R48, R45, R45, RZ, 0x1 ;  /* 0x0000002d2d307211 */ /* 0x000fe400078f08ff */
[----:B------:R-:W-:Y:S02]  /*55a0*/  SEL R4, RZ, 0xffffffff, P4 ;  /* 0xffffffffff047807 */ /* 0x000fe40002000000 */
[----:B------:R-:W-:Y:S05]  /*55b0*/  P2R R118, PR, RZ, 0x40 ;  /* 0x00000040ff767803 */ /* 0x000fea0000000000 */
[----:B------:R-:W-:Y:S02]  /*55c0*/  @P6 SHF.L.U32 R0, R104, 0x1f, RZ ;  /* 0x0000001f68006819 */ /* 0x000fe400000006ff */
[----:B------:R-:W-:Y:S02]  /*55d0*/  @P2 SEL R4, R5, R4, !P3 ;  /* 0x0000000405042207 */ /* 0x000fe40005800000 */
[----:B------:R1:W3:Y:S02]  /*55e0*/  @P6 SYNCS.PHASECHK.TRANS64.TRYWAIT P1, [R2+URZ+0x20], R0 ;  /* 0x00002000020065a7 */ /* 0x0002e400080211ff */
[----:B------:R-:W-:Y:S04]  /*55f0*/  LOP3.LUT R4, R4, 0x1, RZ, 0xc0, !PT ;  /* 0x0000000104047812 */ /* 0x000fe800078ec0ff */
[----:B------:R-:W-:Y:S04]  /*5600*/  ISETP.NE.U32.AND P5, PT, R4, 0x1, PT ;  /* 0x000000010400780c */ /* 0x000fe80003fa5070 */
[----:B------:R-:W-:Y:S01]  /*5610*/  P2R R116, PR, RZ, 0x20 ;  /* 0x00000020ff747803 */ /* 0x000fe20000000000 */
[----:B------:R4:W2:Y:S01]  /*5620*/  SYNCS.PHASECHK.TRANS64.TRYWAIT P0, [R113+URZ+0x90], R3 ;  /* 0x00009003710075a7 */ /* 0x0008a200080011ff */
[C---:B-1----:R-:W-:Y:S01]  /*5630*/  IMAD.SHL.U32 R0, R48.reuse, 0x80, RZ ;  /* 0x0000008030007824 */ /* 0x042fe200078e00ff */
[----:B------:R-:W-:Y:S04]  /*5640*/  LOP3.LUT R48, R48, 0xffe, RZ, 0xc0, !PT ;  /* 0x00000ffe30307812 */ /* 0x000fe800078ec0ff */
[----:B------:R-:W-:Y:S01]  /*5650*/  LOP3.LUT R0, R0, 0xffffff00, RZ, 0xc0, !PT ;  /* 0xffffff0000007812 */ /* 0x000fe200078ec0ff */
[----:B------:R-:W-:Y:S04]  /*5660*/  IMAD.IADD R48, R45, 0x1, -R48 ;  /* 0x000000012d307824 */ /* 0x000fe800078e0a30 */
[----:B------:R-:W-:Y:S04]  /*5670*/  IMAD.IADD R0, R46, 0x1, R0 ;  /* 0x000000012e007824 */ /* 0x000fe800078e0200 */
[----:B------:R-:W-:Y:S01]  /*5680*/  IMAD R48, R48, 0x100000, R0 ;  /* 0x0010000030307824 */ /* 0x000fe200078e0200 */
[----:B---3--:R-:W-:Y:S01]  /*5690*/  @P6 SEL R115, RZ, 0x1, !P1 ;  /* 0x00000001ff736807 */ /* 0x008fe20004800000 */
[----:B----4-:R-:W-:Y:S06]  /*56a0*/  @!P6 BRA `(.L_x_89) ;  /* 0x000000000080e947 */ /* 0x010fec0003800000 */
[----:B------:R-:W-:Y:S01]  /*56b0*/  @P5 IMAD R5, R105, 0x1000, R100 ;  /* 0x0000100069055824 */ /* 0x000fe200078e0264 */
[----:B------:R-:W-:Y:S01]  /*56c0*/  ISETP.NE.AND P1, PT, R115, RZ, PT ;  /* 0x000000ff7300720c */ /* 0x000fe20003f25270 */
[----:B------:R-:W-:Y:S01]  /*56d0*/  BSSY B0, `(.L_x_90) ;  /* 0x000000b000007945 */ /* 0x000fe20003800000 */
[----:B------:R-:W-:Y:S01]  /*56e0*/  CS2R R82, SRZ ;  /* 0x0000000000527805 */ /* 0x000fe2000001ff00 */
[----:B------:R-:W-:Y:S01]  /*56f0*/  @P5 VIADD R4, R5, UR49 ;  /* 0x0000003105045c36 */ /* 0x000fe20008000000 */
[----:B------:R-:W-:Y:S02]  /*5700*/  CS2R R80, SRZ ;  /* 0x0000000000507805 */ /* 0x000fe4000001ff00 */
[----:B------:R-:W-:Y:S02]  /*5710*/  CS2R R86, SRZ ;  /* 0x0000000000567805 */ /* 0x000fe4000001ff00 */
[----:B------:R-:W-:Y:S01]  /*5720*/  CS2R R84, SRZ ;  /* 0x0000000000547805 */ /* 0x000fe2000001ff00 */
[----:B------:R-:W-:Y:S04]  /*5730*/  @P5 IMAD R4, R108, -0x10, R4 ;  /* 0xfffffff06c045824 */ /* 0x000fe800078e0204 */
[----:B------:R-:W-:Y:S05]  /*5740*/  @P1 BRA `(.L_x_91) ;  /* 0x00000000000c1947 */ /* 0x000fea0003800000 */
[----:B------:R-:W-:Y:S04]  /*5750*/  SHF.L.U32 R0, R104, 0x1f, RZ ;  /* 0x0000001f68007819 */ /* 0x000fe800000006ff */
[----:B------:R-:W1:Y:S02]  /*5760*/  SYNCS.PHASECHK.TRANS64.TRYWAIT P1, [R2+URZ+0x20], R0 ;  /* 0x00002000020075a7 */ /* 0x000e6400080211ff */
[----:B-1----:R-:W-:Y:S05]  /*5770*/  @!P1 BRA `(.L_x_92) ;  /* 0x0000003c00e09947 */ /* 0x002fea0003800000 */
.L_x_91:
[----:B------:R-:W-:Y:S05]  /*5780*/  BSYNC B0 ;  /* 0x0000000000007941 */ /* 0x000fea0003800000 */
.L_x_90:
[----:B------:R-:W-:Y:S01]  /*5790*/  ISETP.NE.AND P1, PT, R116, RZ, PT ;  /* 0x000000ff7400720c */ /* 0x000fe20003f25270 */
[----:B-1----:R-:W-:Y:S02]  /*57a0*/  VIADD R2, R2, 0x40 ;  /* 0x0000004002027836 */ /* 0x002fe40000000000 */
[----:B------:R-:W-:Y:S02]  /*57b0*/  IMAD.U32 R0, RZ, RZ, UR37 ;  /* 0x00000025ff007e24 */ /* 0x000fe4000f8e00ff */
[----:B------:R-:W-:Y:S03]  /*57c0*/  VIADD R105, R105, 0x1 ;  /* 0x0000000169697836 */ /* 0x000fe60000000000 */
[----:B------:R-:W-:Y:S05]  /*57d0*/  PRMT R0, R0, 0x654, R2 ;  /* 0x0000065400007816 */ /* 0x000fea0000000002 */
[----:B------:R1:W3:Y:S04]  /*57e0*/  @P1 LDS.128 R80, [R5+UR49+0x200] ;  /* 0x0002003105501984 */ /* 0x0002e80008000c00 */
[----:B------:R1:W4:Y:S01]  /*57f0*/  @P1 LDS.128 R84, [R4+0x210] ;  /* 0x0002100004541984 */ /* 0x0003220000000c00 */
[C---:B------:R-:W-:Y:S01]  /*5800*/  ISETP.NE.AND P1, PT, R105.reuse, 0x4, PT ;  /* 0x000000046900780c */ /* 0x040fe20003f25270 */
[----:B------:R-:W-:Y:S01]  /*5810*/  @!PT LDS RZ, [RZ] ;  /* 0x00000000fffff984 */ /* 0x000fe20000000800 */
[----:B------:R-:W-:Y:S01]  /*5820*/  @!PT LDS RZ, [RZ] ;  /* 0x00000000fffff984 */ /* 0x000fe20000000800 */
[----:B------:R-:W-:Y:S01]  /*5830*/  @!PT LDS RZ, [RZ] ;  /* 0x00000000fffff984 */ /* 0x000fe20000000800 */
[----:B------:R-:W-:Y:S01]  /*5840*/  @!PT LDS RZ, [RZ] ;  /* 0x00000000fffff984 */ /* 0x000fe20000000800 */
[----:B------:R5:W-:Y:S06]  /*5850*/  MEMBAR.ALL.CTA ;  /* 0x0000000000007992 */ /* 0x000bec0000008000 */
[----:B-----5:R-:W5:Y:S01]  /*5860*/  FENCE.VIEW.ASYNC.S ;  /* 0x00000000000073c6 */ /* 0x020f620000000000 */
[----:B------:R-:W-:Y:S01]  /*5870*/  SEL R105, R105, RZ, P1 ;  /* 0x000000ff69697207 */ /* 0x000fe20000800000 */
[----:B-----5:R5:W-:Y:S02]  /*5880*/  SYNCS.ARRIVE.TRANS64.RED.A1T0 RZ, [R0+URZ], RZ ;  /* 0x000000ff00ff79a7 */ /* 0x020be400081004ff */
[----:B-----5:R-:W-:Y:S04]  /*5890*/  SEL R0, RZ, 0x1, P1 ;  /* 0x00000001ff007807 */ /* 0x020fe80000800000 */
[----:B-1-3--:R-:W-:Y:S02]  /*58a0*/  LOP3.LUT R104, R104, R0, RZ, 0x3c, !PT ;  /* 0x0000000068687212 */ /* 0x00afe400078e3cff */
.L_x_89:
[----:B------:R-:W-:Y:S05]  /*58b0*/  BSYNC B1 ;  /* 0x0000000000017941 */ /* 0x000fea0003800000 */
.L_x_88:
[----:B------:R-:W-:Y:S04]  /*58c0*/  SHF.R.U32.HI R0, RZ, 0x15, R48 ;  /* 0x00000015ff007819 */ /* 0x000fe80000011630 */
[----:B------:R-:W-:Y:S01]  /*58d0*/  LOP3.LUT P1, RZ, R0, 0x3, R101, 0x48, !PT ;  /* 0x0000000300ff7812 */ /* 0x000fe20007824865 */
[----:B------:R-:W-:Y:S01]  /*58e0*/  @!UPT UIADD3 URZ, UPT, UPT, URZ, URZ, URZ ;  /* 0x000000fffffff290 */ /* 0x000fe2000fffe0ff */
[----:B--2---:R-:W-:Y:S11]  /*58f0*/  @P0 BRA `(.L_x_93) ;  /* 0x0000000000080947 */ /* 0x004ff60003800000 */
[----:B------:R-:W1:Y:S02]  /*5900*/  SYNCS.PHASECHK.TRANS64.TRYWAIT P0, [R113+URZ+0x90], R3 ;  /* 0x00009003710075a7 */ /* 0x000e6400080011ff */
[----:B-1----:R-:W-:Y:S05]  /*5910*/  @!P0 BRA `(.L_x_94) ;  /* 0x0000003c008c8947 */ /* 0x002fea0003800000 */
.L_x_93:
[----:B------:R-:W-:Y:S05]  /*5920*/  @!P1 BRA `(.L_x_95) ;  /* 0x0000000000409947 */ /* 0x000fea0003800000 */
[----:B------:R-:W2:Y:S01]  /*5930*/  LDCU.64 UR8, c[0x4][0x78] ;  /* 0x01000f00ff0877ac */ /* 0x000ea20008000a00 */
[----:B-1----:R-:W-:Y:S01]  /*5940*/  MOV R3, 0x0 ;  /* 0x0000000000037802 */ /* 0x002fe20000000f00 */
[----:B------:R-:W-:Y:S02]  /*5950*/  HFMA2 R12, -RZ, RZ, 0, 5.9604644775390625e-08 ;  /* 0x00000001ff0c7431 */ /* 0x000fe400000001ff */
[----:B------:R-:W-:Y:S02]  /*5960*/  IMAD.MOV.U32 R8, RZ, RZ, 0x192 ;  /* 0x00000192ff087424 */ /* 0x000fe400078e00ff */
[----:B------:R-:W-:Y:S01]  /*5970*/  IMAD.MOV.U32 R13, RZ, RZ, RZ ;  /* 0x000000ffff0d7224 */ /* 0x000fe200078e00ff */
[----:B------:R-:W1:Y:S01]  /*5980*/  LDCU.64 UR6, c[0x4][0x80] ;  /* 0x01001000ff0677ac */ /* 0x000e620008000a00 */
[----:B------:R-:W3:Y:S01]  /*5990*/  LDC.64 R2, c[0x4][R3] ;  /* 0x0100000003027b82 */ /* 0x000ee20000000a00 */
[----:B------:R-:W5:Y:S01]  /*59a0*/  LDCU.64 UR4, c[0x4][0x18] ;  /* 0x01000300ff0477ac */ /* 0x000f620008000a00 */
[----:B--2---:R-:W-:Y:S01]  /*59b0*/  MOV R5, UR9 ;  /* 0x0000000900057c02 */ /* 0x004fe20008000f00 */
[----:B------:R-:W-:Y:S01]  /*59c0*/  IMAD.U32 R4, RZ, RZ, UR8 ;  /* 0x00000008ff047e24 */ /* 0x000fe2000f8e00ff */
[----:B-1----:R-:W-:Y:S01]  /*59d0*/  MOV R7, UR7 ;  /* 0x0000000700077c02 */ /* 0x002fe20008000f00 */
[----:B------:R-:W-:Y:S01]  /*59e0*/  IMAD.U32 R6, RZ, RZ, UR6 ;  /* 0x00000006ff067e24 */ /* 0x000fe2000f8e00ff */
[----:B-----5:R-:W-:Y:S01]  /*59f0*/  MOV R11, UR5 ;  /* 0x00000005000b7c02 */ /* 0x020fe20008000f00 */
[----:B------:R-:W-:Y:S02]  /*5a00*/  IMAD.U32 R10, RZ, RZ, UR4 ;  /* 0x00000004ff0a7e24 */ /* 0x000fe4000f8e00ff */
[----:B------:R-:W-:Y:S07]  /*5a10*/  LEPC R20, `(.L_x_95) ;  /* 0x000000001014794e */ /* 0x000fee0000000000 */
[----:B---34-:R-:W-:Y:S05]  /*5a20*/  CALL.ABS.NOINC R2 ;  /* 0x0000000002007343 */ /* 0x018fea0003c00000 */
.L_x_95:
[----:B------:R-:W-:Y:S01]  /*5a30*/  F2FP.F16.E4M3.UNPACK_B R4, R81 ;  /* 0x00000051ff04723e */ /* 0x000fe200020006ff */
[----:B------:R-:W-:Y:S05]  /*5a40*/  WARPSYNC.ALL ;  /* 0x0000000000007948 */ /* 0x000fea0003800000 */
[----:B------:R-:W-:Y:S01]  /*5a50*/  R2UR UR4, R48 ;  /* 0x00000000300472ca */ /* 0x000fe200000e0000 */
[--C-:B------:R-:W-:Y:S01]  /*5a60*/  HADD2.F32 R53, -RZ, R4.reuse.H0_H0 ;  /* 0x20000004ff357230 */ /* 0x100fe20000004100 */
[-C--:B-1----:R-:W-:Y:S01]  /*5a70*/  F2FP.F16.E4M3.UNPACK_B R3, R80.reuse ;  /* 0x00000050ff03723e */ /* 0x082fe200020006ff */
[----:B------:R-:W-:Y:S01]  /*5a80*/  HADD2.F32 R54, -RZ, R4.H1_H1 ;  /* 0x30000004ff367230 */ /* 0x000fe20000004100 */
[----:B------:R-:W-:Y:S01]  /*5a90*/  F2FP.F16.E4M3.UNPACK_B R0, R80.H1 ;  /* 0x00000050ff00723e */ /* 0x000fe200030006ff */
[----:B------:R-:W-:Y:S01]  /*5aa0*/  BSSY.RECONVERGENT B0, `(.L_x_96) ;  /* 0x0000099000007945 */ /* 0x000fe20003800200 */
[----:B------:R-:W-:Y:S01]  /*5ab0*/  F2FP.F16.E4M3.UNPACK_B R64, R83.H1 ;  /* 0x00000053ff40723e */ /* 0x000fe200030006ff */
[--C-:B------:R-:W-:Y:S01]  /*5ac0*/  HADD2.F32 R2, -RZ, R3.reuse.H0_H0 ;  /* 0x20000003ff027230 */ /* 0x100fe20000004100 */
[----:B----4-:R-:W-:Y:S01]  /*5ad0*/  F2FP.F16.E4M3.UNPACK_B R74, R86 ;  /* 0x00000056ff4a723e */ /* 0x010fe200020006ff */
[----:B------:R-:W-:Y:S01]  /*5ae0*/  HADD2.F32 R50, -RZ, R3.H1_H1 ;  /* 0x30000003ff327230 */ /* 0x000fe20000004100 */
[----:B------:R-:W-:Y:S01]  /*5af0*/  F2FP.F16.E4M3.UNPACK_B R3, R81.H1 ;  /* 0x00000051ff03723e */ /* 0x000fe200030006ff */
[--C-:B------:R-:W-:Y:S01]  /*5b00*/  HADD2.F32 R51, -RZ, R0.reuse.H0_H0 ;  /* 0x20000000ff337230 */ /* 0x100fe20000004100 */
[----:B------:R-:W-:Y:S01]  /*5b10*/  IADD3 R114, PT, PT, R100, UR49, RZ ;  /* 0x0000003164727c10 */ /* 0x000fe2000fffe0ff */
[----:B------:R-:W-:Y:S01]  /*5b20*/  HADD2.F32 R52, -RZ, R0.H1_H1 ;  /* 0x30000000ff347230 */ /* 0x000fe20000004100 */
[----:B------:R-:W-:Y:S01]  /*5b30*/  LDTM.16dp32bit_t0_t15.x32 R4, tmem[UR4] ;  /* 0x00000004000479ee */ /* 0x000fe20008a80000 */
[----:B------:R-:W1:Y:S01]  /*5b40*/  LDTM.16dp32bit_t16_t31.x32 R4, tmem[UR4+0x20] ;  /* 0x00002004000479ee */ /* 0x000e620008aa0000 */
[-C--:B------:R-:W-:Y:S01]  /*5b50*/  F2FP.F16.E4M3.UNPACK_B R0, R82.reuse ;  /* 0x00000052ff00723e */ /* 0x080fe200020006ff */
[--C-:B------:R-:W-:Y:S01]  /*5b60*/  HADD2.F32 R55, -RZ, R3.reuse.H0_H0 ;  /* 0x20000003ff377230 */ /* 0x100fe20000004100 */
[----:B------:R-:W-:Y:S01]  /*5b70*/  SHF.L.U32 R117, R102, 0x4, RZ ;  /* 0x0000000466757819 */ /* 0x000fe200000006ff */
[----:B------:R-:W-:Y:S01]  /*5b80*/  HADD2.F32 R56, -RZ, R3.H1_H1 ;  /* 0x30000003ff387230 */ /* 0x000fe20000004100 */
[----:B------:R-:W-:Y:S01]  /*5b90*/  F2FP.F16.E4M3.UNPACK_B R3, R82.H1 ;  /* 0x00000052ff03723e */ /* 0x000fe200030006ff */
[--C-:B------:R-:W-:Y:S01]  /*5ba0*/  HADD2.F32 R57, -RZ, R0.reuse.H0_H0 ;  /* 0x20000000ff397230 */ /* 0x100fe20000004100 */
[----:B------:R-:W-:Y:S01]  /*5bb0*/  IADD3 R114, PT, PT, R114, R117, RZ ;  /* 0x0000007572727210 */ /* 0x000fe20007ffe0ff */
[----:B------:R-:W-:Y:S01]  /*5bc0*/  HADD2.F32 R58, -RZ, R0.H1_H1 ;  /* 0x30000000ff3a7230 */ /* 0x000fe20000004100 */
[----:B------:R-:W-:Y:S01]  /*5bd0*/  F2FP.F16.E4M3.UNPACK_B R0, R83 ;  /* 0x00000053ff00723e */ /* 0x000fe200020006ff */
[--C-:B------:R-:W-:Y:S01]  /*5be0*/  HADD2.F32 R59, -RZ, R3.reuse.H0_H0 ;  /* 0x20000003ff3b7230 */ /* 0x100fe20000004100 */
[----:B------:R-:W-:Y:S01]  /*5bf0*/  ISETP.NE.AND P0, PT, R110, RZ, PT ;  /* 0x000000ff6e00720c */ /* 0x000fe20003f05270 */
[----:B------:R-:W-:Y:S01]  /*5c00*/  HADD2.F32 R60, -RZ, R3.H1_H1 ;  /* 0x30000003ff3c7230 */ /* 0x000fe20000004100 */
[-C--:B------:R-:W-:Y:S01]  /*5c10*/  F2FP.F16.E4M3.UNPACK_B R3, R84.reuse ;  /* 0x00000054ff03723e */ /* 0x080fe200020006ff */
[--C-:B------:R-:W-:Y:S01]  /*5c20*/  HADD2.F32 R61, -RZ, R0.reuse.H0_H0 ;  /* 0x20000000ff3d7230 */ /* 0x100fe20000004100 */
[----:B------:R-:W-:Y:S01]  /*5c30*/  ISETP.NE.AND P6, PT, R118, RZ, PT ;  /* 0x000000ff7600720c */ /* 0x000fe20003fc5270 */
[----:B------:R-:W-:Y:S01]  /*5c40*/  HADD2.F32 R62, -RZ, R0.H1_H1 ;  /* 0x30000000ff3e7230 */ /* 0x000fe20000004100 */
[----:B------:R-:W-:Y:S01]  /*5c50*/  F2FP.F16.E4M3.UNPACK_B R0, R84.H1 ;  /* 0x00000054ff00723e */ /* 0x000fe200030006ff */
[--C-:B------:R-:W-:Y:S02]  /*5c60*/  HADD2.F32 R65, -RZ, R3.reuse.H0_H0 ;  /* 0x20000003ff417230 */ /* 0x100fe40000004100 */
[----:B------:R-:W-:Y:S01]  /*5c70*/  HADD2.F32 R66, -RZ, R3.H1_H1 ;  /* 0x30000003ff427230 */ /* 0x000fe20000004100 */
[-C--:B------:R-:W-:Y:S01]  /*5c80*/  F2FP.F16.E4M3.UNPACK_B R3, R85.reuse ;  /* 0x00000055ff03723e */ /* 0x080fe200020006ff */
[--C-:B------:R-:W-:Y:S02]  /*5c90*/  HADD2.F32 R67, -RZ, R0.reuse.H0_H0 ;  /* 0x20000000ff437230 */ /* 0x100fe40000004100 */
[----:B------:R-:W-:Y:S01]  /*5ca0*/  HADD2.F32 R68, -RZ, R0.H1_H1 ;  /* 0x30000000ff447230 */ /* 0x000fe20000004100 */
[----:B------:R-:W-:Y:S01]  /*5cb0*/  F2FP.F16.E4M3.UNPACK_B R0, R85.H1 ;  /* 0x00000055ff00723e */ /* 0x000fe200030006ff */
[--C-:B------:R-:W-:Y:S02]  /*5cc0*/  HADD2.F32 R69, -RZ, R3.reuse.H0_H0 ;  /* 0x20000003ff457230 */ /* 0x100fe40000004100 */
[C---:B-1----:R-:W-:Y:S01]  /*5cd0*/  FMUL R7, R47.reuse, R7 ;  /* 0x000000072f077220 */ /* 0x042fe20000400000 */
[----:B------:R-:W-:Y:S01]  /*5ce0*/  HADD2.F32 R70, -RZ, R3.H1_H1 ;  /* 0x30000003ff467230 */ /* 0x000fe20000004100 */
[----:B------:R-:W-:Y:S01]  /*5cf0*/  F2FP.F16.E4M3.UNPACK_B R3, R86.H1 ;  /* 0x00000056ff03723e */ /* 0x000fe200030006ff */
[--C-:B------:R-:W-:Y:S02]  /*5d00*/  HADD2.F32 R71, -RZ, R0.reuse.H0_H0 ;  /* 0x20000000ff477230 */ /* 0x100fe40000004100 */
[----:B------:R-:W-:Y:S02]  /*5d10*/  HADD2.F32 R72, -RZ, R0.H1_H1 ;  /* 0x30000000ff487230 */ /* 0x000fe40000004100 */
[----:B------:R-:W-:Y:S01]  /*5d20*/  FMUL R0, R47, R4 ;  /* 0x000000042f007220 */ /* 0x000fe20000400000 */
[--C-:B------:R-:W-:Y:S01]  /*5d30*/  HADD2.F32 R73, -RZ, R74.reuse.H0_H0 ;  /* 0x2000004aff497230 */ /* 0x100fe20000004100 */
[----:B------:R-:W-:Y:S01]  /*5d40*/  F2FP.F16.E4M3.UNPACK_B R4, R87 ;  /* 0x00000057ff04723e */ /* 0x000fe200020006ff */
[----:B------:R-:W-:Y:S02]  /*5d50*/  HADD2.F32 R74, -RZ, R74.H1_H1 ;  /* 0x3000004aff4a7230 */ /* 0x000fe40000004100 */
[----:B------:R-:W-:Y:S01]  /*5d60*/  FFMA R0, R49, R2, R0 ;  /* 0x0000000231007223 */ /* 0x000fe20000000000 */
[----:B------:R-:W-:Y:S01]  /*5d70*/  FMUL R2, R47, R5 ;  /* 0x000000052f027220 */ /* 0x000fe20000400000 */
[--C-:B------:R-:W-:Y:S01]  /*5d80*/  HADD2.F32 R75, -RZ, R3.reuse.H0_H0 ;  /* 0x20000003ff4b7230 */ /* 0x100fe20000004100 */
[----:B------:R-:W-:Y:S01]  /*5d90*/  F2FP.F16.E4M3.UNPACK_B R5, R87.H1 ;  /* 0x00000057ff05723e */ /* 0x000fe200030006ff */
[----:B------:R-:W-:Y:S02]  /*5da0*/  HADD2.F32 R76, -RZ, R3.H1_H1 ;  /* 0x30000003ff4c7230 */ /* 0x000fe40000004100 */
[----:B------:R-:W-:Y:S01]  /*5db0*/  FFMA R2, R49, R50, R2 ;  /* 0x0000003231027223 */ /* 0x000fe20000000002 */
[--C-:B------:R-:W-:Y:S02]  /*5dc0*/  HADD2.F32 R50, -RZ, R4.reuse.H0_H0 ;  /* 0x20000004ff327230 */ /* 0x100fe40000004100 */
[C---:B------:R-:W-:Y:S01]  /*5dd0*/  FMUL R3, R47.reuse, R6 ;  /* 0x000000062f037220 */ /* 0x040fe20000400000 */
[--C-:B------:R-:W-:Y:S02]  /*5de0*/  HADD2.F32 R77, -RZ, R5.reuse.H1_H1 ;  /* 0x30000005ff4d7230 */ /* 0x100fe40000004100 */
[C---:B------:R-:W-:Y:S01]  /*5df0*/  FMUL R6, R47.reuse, R11 ;  /* 0x0000000b2f067220 */ /* 0x040fe20000400000 */
[----:B------:R-:W-:Y:S01]  /*5e00*/  FMUL R11, R47, R16 ;  /* 0x000000102f0b7220 */ /* 0x000fe20000400000 */
[C---:B------:R-:W-:Y:S01]  /*5e10*/  FFMA R3, R49.reuse, R51, R3 ;  /* 0x0000003331037223 */ /* 0x040fe20000000003 */
[----:B------:R-:W-:Y:S01]  /*5e20*/  FFMA R7, R49, R52, R7 ;  /* 0x0000003431077223 */ /* 0x000fe20000000007 */
[----:B------:R-:W-:Y:S02]  /*5e30*/  HADD2.F32 R51, -RZ, R4.H1_H1 ;  /* 0x30000004ff337230 */ /* 0x000fe40000004100 */
[C---:B------:R-:W-:Y:S01]  /*5e40*/  FMUL R4, R47.reuse, R9 ;  /* 0x000000092f047220 */ /* 0x040fe20000400000 */
[----:B------:R-:W-:Y:S02]  /*5e50*/  HADD2.F32 R52, -RZ, R5.H0_H0 ;  /* 0x20000005ff347230 */ /* 0x000fe40000004100 */
[----:B------:R-:W-:Y:S01]  /*5e60*/  FMUL R16, R47, R21 ;  /* 0x000000152f107220 */ /* 0x000fe20000400000 */
[----:B------:R-:W-:Y:S01]  /*5e70*/  F2FP.SATFINITE.E4M3.F32.PACK_AB_MERGE_C R78, R7, R3, RZ ;  /* 0x00000003074e723e */ /* 0x000fe200048070ff */
[C---:B------:R-:W-:Y:S01]  /*5e80*/  FMUL R3, R47.reuse, R8 ;  /* 0x000000082f037220 */ /* 0x040fe20000400000 */
[C---:B------:R-:W-:Y:S01]  /*5e90*/  FMUL R7, R47.reuse, R12 ;  /* 0x0000000c2f077220 */ /* 0x040fe20000400000 */
[C---:B------:R-:W-:Y:S01]  /*5ea0*/  FMUL R8, R47.reuse, R13 ;  /* 0x0000000d2f087220 */ /* 0x040fe20000400000 */
[----:B------:R-:W-:Y:S01]  /*5eb0*/  FMUL R12, R47, R17 ;  /* 0x000000112f0c7220 */ /* 0x000fe20000400000 */
[C---:B------:R-:W-:Y:S01]  /*5ec0*/  FFMA R3, R49.reuse, R53, R3 ;  /* 0x0000003531037223 */ /* 0x040fe20000000003 */
[----:B------:R-:W-:Y:S01]  /*5ed0*/  FFMA R4, R49, R54, R4 ;  /* 0x0000003631047223 */ /* 0x000fe20000000004 */
[C---:B------:R-:W-:Y:S01]  /*5ee0*/  FMUL R5, R47.reuse, R10 ;  /* 0x0000000a2f057220 */ /* 0x040fe20000400000 */
[C---:B------:R-:W-:Y:S01]  /*5ef0*/  FMUL R9, R47.reuse, R14 ;  /* 0x0000000e2f097220 */ /* 0x040fe20000400000 */
[C---:B------:R-:W-:Y:S01]  /*5f00*/  FMUL R10, R47.reuse, R15 ;  /* 0x0000000f2f0a7220 */ /* 0x040fe20000400000 */
[----:B------:R-:W-:Y:S01]  /*5f10*/  FMUL R15, R47, R20 ;  /* 0x000000142f0f7220 */ /* 0x000fe20000400000 */
[C---:B------:R-:W-:Y:S01]  /*5f20*/  FFMA R5, R49.reuse, R55, R5 ;  /* 0x0000003731057223 */ /* 0x040fe20000000005 */
[C---:B------:R-:W-:Y:S01]  /*5f30*/  FFMA R6, R49.reuse, R56, R6 ;  /* 0x0000003831067223 */ /* 0x040fe20000000006 */
[C---:B------:R-:W-:Y:S01]  /*5f40*/  FFMA R7, R49.reuse, R57, R7 ;  /* 0x0000003931077223 */ /* 0x040fe20000000007 */
[C---:B------:R-:W-:Y:S01]  /*5f50*/  FFMA R8, R49.reuse, R58, R8 ;  /* 0x0000003a31087223 */ /* 0x040fe20000000008 */
[--C-:B------:R-:W-:Y:S02]  /*5f60*/  HADD2.F32 R63, -RZ, R64.reuse.H0_H0 ;  /* 0x20000040ff3f7230 */ /* 0x100fe40000004100 */
[C---:B------:R-:W-:Y:S01]  /*5f70*/  FFMA R9, R49.reuse, R59, R9 ;  /* 0x0000003b31097223 */ /* 0x040fe20000000009 */
[----:B------:R-:W-:Y:S01]  /*5f80*/  F2FP.SATFINITE.E4M3.F32.PACK_AB_MERGE_C R5, R6, R5, RZ ;  /* 0x000000050605723e */ /* 0x000fe200048070ff */
[C---:B------:R-:W-:Y:S01]  /*5f90*/  FFMA R10, R49.reuse, R60, R10 ;  /* 0x0000003c310a7223 */ /* 0x040fe2000000000a */
[C---:B------:R-:W-:Y:S01]  /*5fa0*/  FFMA R11, R49.reuse, R61, R11 ;  /* 0x0000003d310b7223 */ /* 0x040fe2000000000b */
[----:B------:R-:W-:Y:S01]  /*5fb0*/  FFMA R12, R49, R62, R12 ;  /* 0x0000003e310c7223 */ /* 0x000fe2000000000c */
[C---:B------:R-:W-:Y:S01]  /*5fc0*/  FMUL R20, R47.reuse, R25 ;  /* 0x000000192f147220 */ /* 0x040fe20000400000 */
[C---:B------:R-:W-:Y:S01]  /*5fd0*/  FMUL R25, R47.reuse, R30 ;  /* 0x0000001e2f197220 */ /* 0x040fe20000400000 */
[C---:B------:R-:W-:Y:S01]  /*5fe0*/  FMUL R30, R47.reuse, R35 ;  /* 0x000000232f1e7220 */ /* 0x040fe20000400000 */
[----:B------:R-:W-:Y:S01]  /*5ff0*/  F2FP.SATFINITE.E4M3.F32.PACK_AB_MERGE_C R9, R10, R9, RZ ;  /* 0x000000090a09723e */ /* 0x000fe200048070ff */
[----:B------:R-:W-:Y:S02]  /*6000*/  HADD2.F32 R64, -RZ, R64.H1_H1 ;  /* 0x30000040ff407230 */ /* 0x000fe40000004100 */
[C---:B------:R-:W-:Y:S01]  /*6010*/  FMUL R13, R47.reuse, R18 ;  /* 0x000000122f0d7220 */ /* 0x040fe20000400000 */
[C---:B------:R-:W-:Y:S01]  /*6020*/  FMUL R14, R47.reuse, R19 ;  /* 0x000000132f0e7220 */ /* 0x040fe20000400000 */
[C---:B------:R-:W-:Y:S01]  /*6030*/  FMUL R17, R47.reuse, R22 ;  /* 0x000000162f117220 */ /* 0x040fe20000400000 */
[----:B------:R-:W-:Y:S01]  /*6040*/  FMUL R18, R47, R23 ;  /* 0x000000172f127220 */ /* 0x000fe20000400000 */
[C---:B------:R-:W-:Y:S01]  /*6050*/  FFMA R13, R49.reuse, R63, R13 ;  /* 0x0000003f310d7223 */ /* 0x040fe2000000000d */
[C---:B------:R-:W-:Y:S01]  /*6060*/  FFMA R14, R49.reuse, R64, R14 ;  /* 0x00000040310e7223 */ /* 0x040fe2000000000e */
[----:B------:R-:W-:Y:S01]  /*6070*/  FFMA R15, R49, R65, R15 ;  /* 0x00000041310f7223 */ /* 0x000fe2000000000f */
[----:B------:R-:W-:Y:S01]  /*6080*/  FMUL R19, R47, R24 ;  /* 0x000000182f137220 */ /* 0x000fe20000400000 */
[C---:B------:R-:W-:Y:S01]  /*6090*/  FFMA R16, R49.reuse, R66, R16 ;  /* 0x0000004231107223 */ /* 0x040fe20000000010 */
[----:B------:R-:W-:Y:S01]  /*60a0*/  FFMA R17, R49, R67, R17 ;  /* 0x0000004331117223 */ /* 0x000fe20000000011 */
[----:B------:R-:W-:Y:S01]  /*60b0*/  F2FP.SATFINITE.E4M3.F32.PACK_AB_MERGE_C R13, R14, R13, RZ ;  /* 0x0000000d0e0d723e */ /* 0x000fe200048070ff */
[C---:B------:R-:W-:Y:S01]  /*60c0*/  FMUL R21, R47.reuse, R26 ;  /* 0x0000001a2f157220 */ /* 0x040fe20000400000 */
[----:B------:R-:W-:Y:S01]  /*60d0*/  FMUL R22, R47, R27 ;  /* 0x0000001b2f167220 */ /* 0x000fe20000400000 */
[C---:B------:R-:W-:Y:S01]  /*60e0*/  FFMA R18, R49.reuse, R68, R18 ;  /* 0x0000004431127223 */ /* 0x040fe20000000012 */
[----:B------:R-:W-:Y:S01]  /*60f0*/  FFMA R19, R49, R69, R19 ;  /* 0x0000004531137223 */ /* 0x000fe20000000013 */
[----:B------:R-:W-:Y:S01]  /*6100*/  FMUL R23, R47, R28 ;  /* 0x0000001c2f177220 */ /* 0x000fe20000400000 */
[----:B------:R-:W-:Y:S01]  /*6110*/  FFMA R20, R49, R70, R20 ;  /* 0x0000004631147223 */ /* 0x000fe20000000014 */
[----:B------:R-:W-:Y:S01]  /*6120*/  FMUL R24, R47, R29 ;  /* 0x0000001d2f187220 */ /* 0x000fe20000400000 */
[C---:B------:R-:W-:Y:S01]  /*6130*/  FFMA R21, R49.reuse, R71, R21 ;  /* 0x0000004731157223 */ /* 0x040fe20000000015 */
[----:B------:R-:W-:Y:S01]  /*6140*/  FFMA R22, R49, R72, R22 ;  /* 0x0000004831167223 */ /* 0x000fe20000000016 */
[C---:B------:R-:W-:Y:S01]  /*6150*/  FMUL R26, R47.reuse, R31 ;  /* 0x0000001f2f1a7220 */ /* 0x040fe20000400000 */
[----:B------:R-:W-:Y:S01]  /*6160*/  FMUL R27, R47, R32 ;  /* 0x000000202f1b7220 */ /* 0x000fe20000400000 */
[----:B------:R-:W-:Y:S01]  /*6170*/  FFMA R23, R49, R73, R23 ;  /* 0x0000004931177223 */ /* 0x000fe20000000017 */
[----:B------:R-:W-:Y:S01]  /*6180*/  FMUL R28, R47, R33 ;  /* 0x000000212f1c7220 */ /* 0x000fe20000400000 */
[----:B------:R-:W-:Y:S01]  /*6190*/  FFMA R24, R49, R74, R24 ;  /* 0x0000004a31187223 */ /* 0x000fe20000000018 */
[----:B------:R-:W-:Y:S01]  /*61a0*/  FMUL R29, R47, R34 ;  /* 0x000000222f1d7220 */ /* 0x000fe20000400000 */
[C---:B------:R-:W-:Y:S01]  /*61b0*/  FFMA R25, R49.reuse, R75, R25 ;  /* 0x0000004b31197223 */ /* 0x040fe20000000019 */
[C---:B------:R-:W-:Y:S01]  /*61c0*/  FFMA R26, R49.reuse, R76, R26 ;  /* 0x0000004c311a7223 */ /* 0x040fe2000000001a */
[C---:B------:R-:W-:Y:S01]  /*61d0*/  FFMA R27, R49.reuse, R50, R27 ;  /* 0x00000032311b7223 */ /* 0x040fe2000000001b */
[C---:B------:R-:W-:Y:S01]  /*61e0*/  FFMA R28, R49.reuse, R51, R28 ;  /* 0x00000033311c7223 */ /* 0x040fe2000000001c */
[----:B------:R-:W-:Y:S01]  /*61f0*/  F2FP.SATFINITE.E4M3.F32.PACK_AB_MERGE_C R17, R18, R17, RZ ;  /* 0x000000111211723e */ /* 0x000fe200048070ff */
[C---:B------:R-:W-:Y:S01]  /*6200*/  FFMA R29, R49.reuse, R52, R29 ;  /* 0x00000034311d7223 */ /* 0x040fe2000000001d */
[----:B------:R-:W-:Y:S01]  /*6210*/  F2FP.SATFINITE.E4M3.F32.PACK_AB_MERGE_C R21, R22, R21, RZ ;  /* 0x000000151615723e */ /* 0x000fe200048070ff */
[----:B------:R-:W-:Y:S01]  /*6220*/  FFMA R30, R49, R77, R30 ;  /* 0x0000004d311e7223 */ /* 0x000fe2000000001e */
[----:B------:R-:W-:Y:S02]  /*6230*/  F2FP.SATFINITE.E4M3.F32.PACK_AB_MERGE_C R32, R2, R0, R78 ;  /* 0x000000000220723e */ /* 0x000fe4000480704e */
[----:B------:R-:W-:Y:S02]  /*6240*/  F2FP.SATFINITE.E4M3.F32.PACK_AB_MERGE_C R33, R4, R3, R5 ;  /* 0x000000030421723e */ /* 0x000fe40004807005 */
[----:B------:R-:W-:Y:S02]  /*6250*/  F2FP.SATFINITE.E4M3.F32.PACK_AB_MERGE_C R34, R8, R7, R9 ;  /* 0x000000070822723e */ /* 0x000fe40004807009 */
[----:B------:R-:W-:Y:S02]  /*6260*/  F2FP.SATFINITE.E4M3.F32.PACK_AB_MERGE_C R35, R12, R11, R13 ;  /* 0x0000000b0c23723e */ /* 0x000fe4000480700d */
[----:B------:R-:W-:Y:S02]  /*6270*/  F2FP.SATFINITE.E4M3.F32.PACK_AB_MERGE_C R16, R16, R15, R17 ;  /* 0x0000000f1010723e */ /* 0x000fe40004807011 */
[----:B------:R-:W-:Y:S01]  /*6280*/  F2FP.SATFINITE.E4M3.F32.PACK_AB_MERGE_C R17, R20, R19, R21 ;  /* 0x000000131411723e */ /* 0x000fe20004807015 */
[----:B------:R1:W-:Y:S01]  /*6290*/  STS.128 [R100+UR49+0x4200], R32 ;  /* 0x0042002064007988 */ /* 0x0003e20008000c31 */
[----:B------:R-:W-:Y:S02]  /*62a0*/  F2FP.SATFINITE.E4M3.F32.PACK_AB_MERGE_C R18, R26, R25, RZ ;  /* 0x000000191a12723e */ /* 0x000fe400048070ff */
[----:B------:R-:W-:Y:S02]  /*62b0*/  F2FP.SATFINITE.E4M3.F32.PACK_AB_MERGE_C R19, R30, R29, RZ ;  /* 0x0000001d1e13723e */ /* 0x000fe400048070ff */
[----:B------:R-:W-:Y:S02]  /*62c0*/  F2FP.SATFINITE.E4M3.F32.PACK_AB_MERGE_C R18, R24, R23, R18 ;  /* 0x000000171812723e */ /* 0x000fe40004807012 */
[----:B------:R-:W-:Y:S02]  /*62d0*/  F2FP.SATFINITE.E4M3.F32.PACK_AB_MERGE_C R19, R28, R27, R19 ;  /* 0x0000001b1c13723e */ /* 0x000fe40004807013 */
[----:B------:R-:W-:Y:S02]  /*62e0*/  LEA R0, R105, UR49, 0x3 ;  /* 0x0000003169007c11 */ /* 0x000fe4000f8e18ff */
[----:B------:R-:W-:Y:S01]  /*62f0*/  @P6 SHF.L.U32 R2, R104, 0x1f, RZ ;  /* 0x0000001f68026819 */ /* 0x000fe200000006ff */
[----:B------:R1:W-:Y:S01]  /*6300*/  STS.128 [R114+0x4210], R16 ;  /* 0x0042101072007388 */ /* 0x0003e20000000c00 */
[----:B------:R-:W-:Y:S01]  /*6310*/  @!PT LDS RZ, [RZ] ;  /* 0x00000000fffff984 */ /* 0x000fe20000000800 */
[----:B------:R-:W-:Y:S01]  /*6320*/  @!PT LDS RZ, [RZ] ;  /* 0x00000000fffff984 */ /* 0x000fe20000000800 */
[----:B------:R-:W-:Y:S01]  /*6330*/  @!PT LDS RZ, [RZ] ;  /* 0x00000000fffff984 */ /* 0x000fe20000000800 */
[----:B------:R-:W-:Y:S01]  /*6340*/  @!PT LDS RZ, [RZ] ;  /* 0x00000000fffff984 */ /* 0x000fe20000000800 */
[----:B------:R2:W-:Y:S07]  /*6350*/  MEMBAR.ALL.CTA ;  /* 0x0000000000007992 */ /* 0x0005ee0000008000 */
[----:B--2---:R-:W2:Y:S02]  /*6360*/  FENCE.VIEW.ASYNC.S ;  /* 0x00000000000073c6 */ /* 0x004ea40000000000 */
[----:B--2---:R-:W-:Y:S06]  /*6370*/  BAR.SYNC.DEFER_BLOCKING 0x1, 0x80 ;  /* 0x0042000000007b1d */ /* 0x004fec0000010000 */
[----:B------:R-:W-:Y:S05]  /*6380*/  @P0 BRA `(.L_x_97) ;  /* 0x0000000000280947 */ /* 0x000fea0003800000 */
[----:B------:R-:W-:Y:S02]  /*6390*/  UIADD3 UR4, UPT, UPT, UR49, 0x4200, URZ ;  /* 0x0000420031047890 */ /* 0x000fe4000fffe0ff */
[----:B------:R-:W-:Y:S01]  /*63a0*/  UIADD3 UR6, UP0, UPT, UR52, 0x680, URZ ;  /* 0x0000068034067890 */ /* 0x000fe2000ff1e0ff */
[----:B------:R-:W-:Y:S03]  /*63b0*/  UMOV UR43, UR36 ;  /* 0x00000024002b7c82 */ /* 0x000fe60008000000 */
[----:B------:R-:W-:Y:S01]  /*63c0*/  MOV R109, UR4 ;  /* 0x00000004006d7c02 */ /* 0x000fe20008000f00 */
[----:B------:R-:W-:Y:S03]  /*63d0*/  UIADD3.X UR7, UPT, UPT, URZ, UR53, URZ, UP0, !UPT ;  /* 0x00000035ff077290 */ /* 0x000fe600087fe4ff */
[----:B------:R-:W-:Y:S11]  /*63e0*/  R2UR UR40, R109 ;  /* 0x000000006d2872ca */ /* 0x000ff600000e0000 */
[----:B------:R-:W-:Y:S02]  /*63f0*/  @!UPT UIADD3 URZ, UPT, UPT, URZ, URZ, URZ ;  /* 0x000000fffffff290 */ /* 0x000fe4000fffe0ff */
[----:B------:R2:W-:Y:S01]  /*6400*/  UTMASTG.3D [UR40], [UR6] ;  /* 0x00000028060073b5 */ /* 0x0005e20008010000 */
[----:B------:R0:W-:Y:S01]  /*6410*/  UTMACMDFLUSH ;  /* 0x00000000000079b7 */ /* 0x0001e20000000000 */
[----:B--2---:R-:W-:Y:S04]  /*6420*/  DEPBAR.LE SB0, 0x1 ;  /* 0x000080400000791a */ /* 0x004fe80000000000 */
.L_x_97:
[----:B------:R-:W-:Y:S05]  /*6430*/  BSYNC.RECONVERGENT B0 ;  /* 0x0000000000007941 */ /* 0x000fea0003800200 */
.L_x_96:
[----:B------:R-:W-:Y:S06]  /*6440*/  BAR.SYNC.DEFER_BLOCKING 0x1, 0x80 ;  /* 0x0042000000007b1d */ /* 0x000fec0000010000 */
[----:B------:R-:W2:Y:S01]  /*6450*/  @P6 SYNCS.PHASECHK.TRANS64.TRYWAIT P0, [R0+URZ+0x20], R2 ;  /* 0x00002002000065a7 */ /* 0x000ea200080011ff */
[----:B------:R-:W-:Y:S01]  /*6460*/  BSSY B1, `(.L_x_98) ;  /* 0x0000021000017945 */ /* 0x000fe20003800000 */
[----:B--2---:R-:W-:Y:S03]  /*6470*/  @P6 SEL R115, RZ, 0x1, !P0 ;  /* 0x00000001ff736807 */ /* 0x004fe60004000000 */
[----:B------:R-:W-:Y:S05]  /*6480*/  @!P6 BRA `(.L_x_99) ;  /* 0x000000000078e947 */ /* 0x000fea0003800000 */
[----:B------:R-:W-:Y:S01]  /*6490*/  ISETP.NE.AND P1, PT, R116, RZ, PT ;  /* 0x000000ff7400720c */ /* 0x000fe20003f25270 */
[----:B------:R-:W-:Y:S01]  /*64a0*/  BSSY B0, `(.L_x_100) ;  /* 0x0000009000007945 */ /* 0x000fe20003800000 */
[----:B------:R-:W-:Y:S11]  /*64b0*/  ISETP.NE.AND P0, PT, R115, RZ, PT ;  /* 0x000000ff7300720c */ /* 0x000ff60003f05270 */
[----:B------:R-:W-:Y:S05]  /*64c0*/  @P1 IMAD R2, R105, 0x1000, R100 ;  /* 0x0000100069021824 */ /* 0x000fea00078e0264 */
[----:B------:R-:W-:Y:S05]  /*64d0*/  @P1 IADD3 R4, PT, PT, R2, UR49, RZ ;  /* 0x0000003102041c10 */ /* 0x000fea000fffe0ff */
[----:B------:R-:W-:Y:S01]  /*64e0*/  @P1 IMAD.IADD R4, R4, 0x1, R117 ;  /* 0x0000000104041824 */ /* 0x000fe200078e0275 */
[----:B------:R-:W-:Y:S06]  /*64f0*/  @P0 BRA `(.L_x_101) ;  /* 0x00000000000c0947 */ /* 0x000fec0003800000 */
[----:B------:R-:W-:Y:S04]  /*6500*/  SHF.L.U32 R3, R104, 0x1f, RZ ;  /* 0x0000001f68037819 */ /* 0x000fe800000006ff */
[----:B------:R-:W2:Y:S02]  /*6510*/  SYNCS.PHASECHK.TRANS64.TRYWAIT P0, [R0+URZ+0x20], R3 ;  /* 0x00002003000075a7 */ /* 0x000ea400080011ff */
[----:B--2---:R-:W-:Y:S05]  /*6520*/  @!P0 BRA `(.L_x_102) ;  /* 0x00000030009c8947 */ /* 0x004fea0003800000 */
.L_x_101:
[----:B------:R-:W-:Y:S05]  /*6530*/  BSYNC B0 ;  /* 0x0000000000007941 */ /* 0x000fea0003800000 */
.L_x_100:
[----:B------:R-:W-:Y:S01]  /*6540*/  ISETP.NE.AND P0, PT, R116, RZ, PT ;  /* 0x000000ff7400720c */ /* 0x000fe20003f05270 */
[----:B------:R-:W-:Y:S11]  /*6550*/  VIADD R105, R105, 0x1 ;  /* 0x0000000169697836 */ /* 0x000ff60000000000 */
[----:B------:R-:W-:Y:S01]  /*6560*/  @!UPT UIADD3 URZ, UPT, UPT, URZ, URZ, URZ ;  /* 0x000000fffffff290 */ /* 0x000fe2000fffe0ff */
[----:B------:R3:W4:Y:S04]  /*6570*/  @P0 LDS.128 R80, [R2+UR49+0x200] ;  /* 0x0002003102500984 */ /* 0x0007280008000c00 */
[----:B------:R1:W1:Y:S01]  /*6580*/  @P0 LDS.128 R84, [R4+0x210] ;  /* 0x0002100004540984 */ /* 0x0002620000000c00 */
        /* <DEDUP_REMOVED lines=8> */
[----:B---3--:R-:W-:Y:S02]  /*6610*/  VIADD R2, R0, 0x40 ;  /* 0x0000004000027836 */ /* 0x008fe40000000000 */
[----:B--2---:R-:W-:Y:S05]  /*6620*/  IMAD.U32 R0, RZ, RZ, UR37 ;  /* 0x00000025ff007e24 */ /* 0x004fea000f8e00ff */
[----:B------:R-:W-:Y:S04]  /*6630*/  PRMT R0, R0, 0x654, R2 ;  /* 0x0000065400007816 */ /* 0x000fe80000000002 */
[----:B-----5:R2:W-:Y:S02]  /*6640*/  SYNCS.ARRIVE.TRANS64.RED.A1T0 RZ, [R0+URZ], RZ ;  /* 0x000000ff00ff79a7 */ /* 0x0205e400081004ff */
[----:B--2---:R-:W-:Y:S04]  /*6650*/  SEL R0, RZ, 0x1, P0 ;  /* 0x00000001ff007807 */ /* 0x004fe80000000000 */
[----:B-1--4-:R-:W-:Y:S02]  /*6660*/  LOP3.LUT R104, R104, R0, RZ, 0x3c, !PT ;  /* 0x0000000068687212 */ /* 0x012fe400078e3cff */
.L_x_99:
[----:B------:R-:W-:Y:S05]  /*6670*/  BSYNC B1 ;  /* 0x0000000000017941 */ /* 0x000fea0003800000 */
.L_x_98:
[----:B------:R-:W-:Y:S05]  /*6680*/  VIADD R0, R48, 0x40 ;  /* 0x0000004030007836 */ /* 0x000fea0000000000 */
[----:B------:R-:W-:Y:S04]  /*6690*/  SHF.R.U32.HI R0, RZ, 0x15, R0 ;  /* 0x00000015ff007819 */ /* 0x000fe80000011600 */
[----:B------:R-:W-:Y:S11]  /*66a0*/  LOP3.LUT P0, RZ, R0, 0x3, R101, 0x48, !PT ;  /* 0x0000000300ff7812 */ /* 0x000ff60007804865 */
[----:B------:R-:W-:Y:S02]  /*66b0*/  @!UPT UIADD3 URZ, UPT, UPT, URZ, URZ, URZ ;  /* 0x000000fffffff290 */ /* 0x000fe4000fffe0ff */
[----:B------:R-:W-:Y:S05]  /*66c0*/  @!P0 BRA `(.L_x_103) ;  /* 0x0000000000408947 */ /* 0x000fea0003800000 */
[----:B------:R-:W2:Y:S01]  /*66d0*/  LDCU.64 UR8, c[0x4][0x78] ;  /* 0x01000f00ff0877ac */ /* 0x000ea20008000a00 */
[----:B------:R-:W-:Y:S01]  /*66e0*/  MOV R3, 0x0 ;  /* 0x0000000000037802 */ /* 0x000fe20000000f00 */
[----:B------:R-:W-:Y:S02]  /*66f0*/  HFMA2 R12, -RZ, RZ, 0, 5.9604644775390625e-08 ;  /* 0x00000001ff0c7431 */ /* 0x000fe400000001ff */
[----:B------:R-:W-:Y:S02]  /*6700*/  IMAD.MOV.U32 R8, RZ, RZ, 0x192 ;  /* 0x00000192ff087424 */ /* 0x000fe400078e00ff */
[----:B------:R-:W-:Y:S01]  /*6710*/  IMAD.MOV.U32 R13, RZ, RZ, RZ ;  /* 0x000000ffff0d7224 */ /* 0x000fe200078e00ff */
[----:B------:R-:W3:Y:S01]  /*6720*/  LDCU.64 UR6, c[0x4][0x80] ;  /* 0x01001000ff0677ac */ /* 0x000ee20008000a00 */
[----:B------:R-:W4:Y:S01]  /*6730*/  LDC.64 R2, c[0x4][R3] ;  /* 0x0100000003027b82 */ /* 0x000f220000000a00 */
[----:B------:R-:W5:Y:S01]  /*6740*/  LDCU.64 UR4, c[0x4][0x18] ;  /* 0x01000300ff0477ac */ /* 0x000f620008000a00 */
[----:B--2---:R-:W-:Y:S01]  /*6750*/  MOV R5, UR9 ;  /* 0x0000000900057c02 */ /* 0x004fe20008000f00 */
[----:B------:R-:W-:Y:S01]  /*6760*/  IMAD.U32 R4, RZ, RZ, UR8 ;  /* 0x00000008ff047e24 */ /* 0x000fe2000f8e00ff */
[----:B---3--:R-:W-:Y:S01]  /*6770*/  MOV R7, UR7 ;  /* 0x0000000700077c02 */ /* 0x008fe20008000f00 */
[----:B------:R-:W-:Y:S01]  /*6780*/  IMAD.U32 R6, RZ, RZ, UR6 ;  /* 0x00000006ff067e24 */ /* 0x000fe2000f8e00ff */
[----:B-----5:R-:W-:Y:S01]  /*6790*/  MOV R11, UR5 ;  /* 0x00000005000b7c02 */ /* 0x020fe20008000f00 */
[----:B------:R-:W-:Y:S02]  /*67a0*/  IMAD.U32 R10, RZ, RZ, UR4 ;  /* 0x00000004ff0a7e24 */ /* 0x000fe4000f8e00ff */
[----:B------:R-:W-:Y:S07]  /*67b0*/  LEPC R20, `(.L_x_103) ;  /* 0x000000001014794e */ /* 0x000fee0000000000 */
[----:B-1--4-:R-:W-:Y:S05]  /*67c0*/  CALL.ABS.NOINC R2 ;  /* 0x0000000002007343 */ /* 0x012fea0003c00000 */
.L_x_103:
[-C--:B------:R-:W-:Y:S01]  /*67d0*/  F2FP.F16.E4M3.UNPACK_B R0, R81.reuse ;  /* 0x00000051ff00723e */ /* 0x080fe200020006ff */
[----:B------:R-:W-:Y:S05]  /*67e0*/  WARPSYNC.ALL ;  /* 0x0000000000007948 */ /* 0x000fea0003800000 */
[----:B------:R-:W-:Y:S01]  /*67f0*/  R2UR UR4, R48 ;  /* 0x00000000300472ca */ /* 0x000fe200000e0000 */
[--C-:B------:R-:W-:Y:S01]  /*6800*/  HADD2.F32 R54, -RZ, R0.reuse.H0_H0 ;  /* 0x20000000ff367230 */ /* 0x100fe20000004100 */
[-C--:B------:R-:W-:Y:S01]  /*6810*/  F2FP.F16.E4M3.UNPACK_B R2, R80.reuse.H1 ;  /* 0x00000050ff02723e */ /* 0x080fe200030006ff */
[----:B------:R-:W-:Y:S01]  /*6820*/  HADD2.F32 R55, -RZ, R0.H1_H1 ;  /* 0x30000000ff377230 */ /* 0x000fe20000004100 */
[----:B------:R-:W-:Y:S01]  /*6830*/  F2FP.F16.E4M3.UNPACK_B R0, R81.H1 ;  /* 0x00000051ff00723e */ /* 0x000fe200030006ff */
[----:B------:R-:W-:Y:S01]  /*6840*/  BSSY.RECONVERGENT B0, `(.L_x_104) ;  /* 0x0000095000007945 */ /* 0x000fe20003800200 */
[----:B------:R-:W-:Y:S01]  /*6850*/  F2FP.F16.E4M3.UNPACK_B R3, R80 ;  /* 0x00000050ff03723e */ /* 0x000fe200020006ff */
[----:B------:R-:W-:Y:S01]  /*6860*/  HADD2.F32 R52, -RZ, R2.H0_H0 ;  /* 0x20000002ff347230 */ /* 0x000fe20000004100 */
[----:B------:R-:W-:Y:S01]  /*6870*/  ISETP.NE.AND P0, PT, R110, RZ, PT ;  /* 0x000000ff6e00720c */ /* 0x000fe20003f05270 */
[--C-:B------:R-:W-:Y:S01]  /*6880*/  HADD2.F32 R56, -RZ, R0.reuse.H0_H0 ;  /* 0x20000000ff387230 */ /* 0x100fe20000004100 */
[----:B------:R-:W-:Y:S01]  /*6890*/  ISETP.NE.AND P6, PT, R118, RZ, PT ;  /* 0x000000ff7600720c */ /* 0x000fe20003fc5270 */
[----:B------:R-:W-:Y:S01]  /*68a0*/  HADD2.F32 R57, -RZ, R0.H1_H1 ;  /* 0x30000000ff397230 */ /* 0x000fe20000004100 */
[-C--:B------:R-:W-:Y:S01]  /*68b0*/  F2FP.F16.E4M3.UNPACK_B R0, R83.reuse ;  /* 0x00000053ff00723e */ /* 0x080fe200020006ff */
[----:B-1----:R-:W-:Y:S01]  /*68c0*/  LDTM.16dp32bit_t0_t15.x32 R4, tmem[UR4+0x40] ;  /* 0x00004004000479ee */ /* 0x002fe20008a80000 */
[----:B------:R-:W1:Y:S01]  /*68d0*/  LDTM.16dp32bit_t16_t31.x32 R4, tmem[UR4+0x60] ;  /* 0x00006004000479ee */ /* 0x000e620008aa0000 */
[----:B------:R-:W-:Y:S01]  /*68e0*/  HADD2.F32 R53, -RZ, R2.H1_H1 ;  /* 0x30000002ff357230 */ /* 0x000fe20000004100 */
[----:B------:R-:W-:Y:S01]  /*68f0*/  F2FP.F16.E4M3.UNPACK_B R2, R82.H1 ;  /* 0x00000052ff02723e */ /* 0x000fe200030006ff */
[--C-:B------:R-:W-:Y:S02]  /*6900*/  HADD2.F32 R50, -RZ, R3.reuse.H0_H0 ;  /* 0x20000003ff327230 */ /* 0x100fe40000004100 */
[--C-:B------:R-:W-:Y:S02]  /*6910*/  HADD2.F32 R62, -RZ, R0.reuse.H0_H0 ;  /* 0x20000000ff3e7230 */ /* 0x100fe40000004100 */
[----:B------:R-:W-:Y:S01]  /*6920*/  HADD2.F32 R63, -RZ, R0.H1_H1 ;  /* 0x30000000ff3f7230 */ /* 0x000fe20000004100 */
[----:B------:R-:W-:Y:S01]  /*6930*/  F2FP.F16.E4M3.UNPACK_B R0, R84.H1 ;  /* 0x00000054ff00723e */ /* 0x000fe200030006ff */
[--C-:B------:R-:W-:Y:S02]  /*6940*/  HADD2.F32 R60, -RZ, R2.reuse.H0_H0 ;  /* 0x20000002ff3c7230 */ /* 0x100fe40000004100 */
[----:B------:R-:W-:Y:S01]  /*6950*/  HADD2.F32 R61, -RZ, R2.H1_H1 ;  /* 0x30000002ff3d7230 */ /* 0x000fe20000004100 */
[----:B------:R-:W-:Y:S01]  /*6960*/  F2FP.F16.E4M3.UNPACK_B R2, R83.H1 ;  /* 0x00000053ff02723e */ /* 0x000fe200030006ff */
[----:B------:R-:W-:Y:S01]  /*6970*/  HADD2.F32 R51, -RZ, R3.H1_H1 ;  /* 0x30000003ff337230 */ /* 0x000fe20000004100 */
[----:B------:R-:W-:Y:S01]  /*6980*/  F2FP.F16.E4M3.UNPACK_B R3, R82 ;  /* 0x00000052ff03723e */ /* 0x000fe200020006ff */
[--C-:B------:R-:W-:Y:S02]  /*6990*/  HADD2.F32 R68, -RZ, R0.reuse.H0_H0 ;  /* 0x20000000ff447230 */ /* 0x100fe40000004100 */
[----:B------:R-:W-:Y:S01]  /*69a0*/  HADD2.F32 R69, -RZ, R0.H1_H1 ;  /* 0x30000000ff457230 */ /* 0x000fe20000004100 */
[-C--:B------:R-:W-:Y:S01]  /*69b0*/  F2FP.F16.E4M3.UNPACK_B R0, R85.reuse.H1 ;  /* 0x00000055ff00723e */ /* 0x080fe200030006ff */
[--C-:B------:R-:W-:Y:S02]  /*69c0*/  HADD2.F32 R64, -RZ, R2.reuse.H0_H0 ;  /* 0x20000002ff407230 */ /* 0x100fe40000004100 */
[----:B------:R-:W-:Y:S01]  /*69d0*/  HADD2.F32 R65, -RZ, R2.H1_H1 ;  /* 0x30000002ff417230 */ /* 0x000fe20000004100 */
[----:B------:R-:W-:Y:S01]  /*69e0*/  F2FP.F16.E4M3.UNPACK_B R2, R85 ;  /* 0x00000055ff02723e */ /* 0x000fe200020006ff */
[--C-:B------:R-:W-:Y:S02]  /*69f0*/  HADD2.F32 R58, -RZ, R3.reuse.H0_H0 ;  /* 0x20000003ff3a7230 */ /* 0x100fe40000004100 */
[C---:B-1----:R-:W-:Y:S01]  /*6a00*/  FMUL R7, R47.reuse, R7 ;  /* 0x000000072f077220 */ /* 0x042fe20000400000 */
[----:B------:R-:W-:Y:S01]  /*6a10*/  HADD2.F32 R59, -RZ, R3.H1_H1 ;  /* 0x30000003ff3b7230 */ /* 0x000fe20000004100 */
[----:B------:R-:W-:Y:S01]  /*6a20*/  F2FP.F16.E4M3.UNPACK_B R3, R84 ;  /* 0x00000054ff03723e */ /* 0x000fe200020006ff */
[--C-:B------:R-:W-:Y:S02]  /*6a30*/  HADD2.F32 R72, -RZ, R0.reuse.H0_H0 ;  /* 0x20000000ff487230 */ /* 0x100fe40000004100 */
[C---:B------:R-:W-:Y:S01]  /*6a40*/  FMUL R11, R47.reuse, R11 ;  /* 0x0000000b2f0b7220 */ /* 0x040fe20000400000 */
[----:B------:R-:W-:Y:S01]  /*6a50*/  HADD2.F32 R73, -RZ, R0.H1_H1 ;  /* 0x30000000ff497230 */ /* 0x000fe20000004100 */
[----:B------:R-:W-:Y:S01]  /*6a60*/  F2FP.F16.E4M3.UNPACK_B R0, R87 ;  /* 0x00000057ff00723e */ /* 0x000fe200020006ff */
[--C-:B------:R-:W-:Y:S02]  /*6a70*/  HADD2.F32 R70, -RZ, R2.reuse.H0_H0 ;  /* 0x20000002ff467230 */ /* 0x100fe40000004100 */
[C---:B------:R-:W-:Y:S01]  /*6a80*/  FMUL R15, R47.reuse, R15 ;  /* 0x0000000f2f0f7220 */ /* 0x040fe20000400000 */
[----:B------:R-:W-:Y:S01]  /*6a90*/  HADD2.F32 R71, -RZ, R2.H1_H1 ;  /* 0x30000002ff477230 */ /* 0x000fe20000004100 */
[-C--:B------:R-:W-:Y:S01]  /*6aa0*/  F2FP.F16.E4M3.UNPACK_B R2, R86.reuse.H1 ;  /* 0x00000056ff02723e */ /* 0x080fe200030006ff */
[--C-:B------:R-:W-:Y:S02]  /*6ab0*/  HADD2.F32 R66, -RZ, R3.reuse.H0_H0 ;  /* 0x20000003ff427230 */ /* 0x100fe40000004100 */
[----:B------:R-:W-:Y:S01]  /*6ac0*/  HADD2.F32 R67, -RZ, R3.H1_H1 ;  /* 0x30000003ff437230 */ /* 0x000fe20000004100 */
[----:B------:R-:W-:Y:S01]  /*6ad0*/  F2FP.F16.E4M3.UNPACK_B R3, R86 ;  /* 0x00000056ff03723e */ /* 0x000fe200020006ff */
[--C-:B------:R-:W-:Y:S02]  /*6ae0*/  HADD2.F32 R78, -RZ, R0.reuse.H0_H0 ;  /* 0x20000000ff4e7230 */ /* 0x100fe40000004100 */
[----:B------:R-:W-:Y:S02]  /*6af0*/  HADD2.F32 R79, -RZ, R0.H1_H1 ;  /* 0x30000000ff4f7230 */ /* 0x000fe40000004100 */
[C---:B------:R-:W-:Y:S01]  /*6b00*/  FMUL R0, R47.reuse, R4 ;  /* 0x000000042f007220 */ /* 0x040fe20000400000 */
[--C-:B------:R-:W-:Y:S02]  /*6b10*/  HADD2.F32 R76, -RZ, R2.reuse.H0_H0 ;  /* 0x20000002ff4c7230 */ /* 0x100fe40000004100 */
[----:B------:R-:W-:Y:S01]  /*6b20*/  FMUL R4, R47, R8 ;  /* 0x000000082f047220 */ /* 0x000fe20000400000 */
[----:B------:R-:W-:Y:S02]  /*6b30*/  HADD2.F32 R77, -RZ, R2.H1_H1 ;  /* 0x30000002ff4d7230 */ /* 0x000fe40000004100 */
[----:B------:R-:W-:Y:S01]  /*6b40*/  FFMA R0, R49, R50, R0 ;  /* 0x0000003231007223 */ /* 0x000fe20000000000 */
[--C-:B------:R-:W-:Y:S02]  /*6b50*/  HADD2.F32 R74, -RZ, R3.reuse.H0_H0 ;  /* 0x20000003ff4a7230 */ /* 0x100fe40000004100 */
[C---:B------:R-:W-:Y:S01]  /*6b60*/  FMUL R2, R47.reuse, R5 ;  /* 0x000000052f027220 */ /* 0x040fe20000400000 */
[----:B------:R-:W-:Y:S02]  /*6b70*/  HADD2.F32 R75, -RZ, R3.H1_H1 ;  /* 0x30000003ff4b7230 */ /* 0x000fe40000004100 */
[C---:B------:R-:W-:Y:S01]  /*6b80*/  FMUL R5, R47.reuse, R9 ;  /* 0x000000092f057220 */ /* 0x040fe20000400000 */
[----:B------:R-:W-:Y:S01]  /*6b90*/  FMUL R8, R47, R12 ;  /* 0x0000000c2f087220 */ /* 0x000fe20000400000 */
[----:B------:R-:W-:Y:S01]  /*6ba0*/  FFMA R2, R49, R51, R2 ;  /* 0x0000003331027223 */ /* 0x000fe20000000002 */
[C---:B------:R-:W-:Y:S01]  /*6bb0*/  FMUL R9, R47.reuse, R13 ;  /* 0x0000000d2f097220 */ /* 0x040fe20000400000 */
[C---:B------:R-:W-:Y:S01]  /*6bc0*/  FMUL R12, R47.reuse, R21 ;  /* 0x000000152f0c7220 */ /* 0x040fe20000400000 */
[C---:B------:R-:W-:Y:S01]  /*6bd0*/  FMUL R21, R47.reuse, R30 ;  /* 0x0000001e2f157220 */ /* 0x040fe20000400000 */
[C---:B------:R-:W-:Y:S01]  /*6be0*/  FMUL R13, R47.reuse, R22 ;  /* 0x000000162f0d7220 */ /* 0x040fe20000400000 */
[C---:B------:R-:W-:Y:S01]  /*6bf0*/  FMUL R22, R47.reuse, R31 ;  /* 0x0000001f2f167220 */ /* 0x040fe20000400000 */
        /* <DEDUP_REMOVED lines=8> */
[C---:B------:R-:W-:Y:S01]  /*6c80*/  FFMA R6, R49.reuse, R56, R6 ;  /* 0x0000003831067223 */ /* 0x040fe20000000006 */
[C---:B------:R-:W-:Y:S01]  /*6c90*/  FFMA R11, R49.reuse, R57, R11 ;  /* 0x00000039310b7223 */ /* 0x040fe2000000000b */
[C---:B------:R-:W-:Y:S01]  /*6ca0*/  FFMA R8, R49.reuse, R58, R8 ;  /* 0x0000003a31087223 */ /* 0x040fe20000000008 */
[----:B------:R-:W-:Y:S01]  /*6cb0*/  FFMA R9, R49, R59, R9 ;  /* 0x0000003b31097223 */ /* 0x000fe20000000009 */
[----:B------:R-:W-:Y:S01]  /*6cc0*/  F2FP.SATFINITE.E4M3.F32.PACK_AB_MERGE_C R52, R7, R3, RZ ;  /* 0x000000030734723e */ /* 0x000fe200048070ff */
[----:B------:R-:W-:Y:S01]  /*6cd0*/  FFMA R10, R49, R60, R10 ;  /* 0x0000003c310a7223 */ /* 0x000fe2000000000a */
[----:B------:R-:W-:Y:S01]  /*6ce0*/  F2FP.SATFINITE.E4M3.F32.PACK_AB_MERGE_C R53, R11, R6, RZ ;  /* 0x000000060b35723e */ /* 0x000fe200048070ff */
[----:B------:R-:W-:Y:S01]  /*6cf0*/  FFMA R15, R49, R61, R15 ;  /* 0x0000003d310f7223 */ /* 0x000fe2000000000f */
[C---:B------:R-:W-:Y:S01]  /*6d00*/  FMUL R3, R47.reuse, R16 ;  /* 0x000000102f037220 */ /* 0x040fe20000400000 */
[C---:B------:R-:W-:Y:S01]  /*6d10*/  FMUL R6, R47.reuse, R17 ;  /* 0x000000112f067220 */ /* 0x040fe20000400000 */
[----:B------:R-:W-:Y:S01]  /*6d20*/  F2FP.F16.E4M3.UNPACK_B R51, R87.H1 ;  /* 0x00000057ff33723e */ /* 0x000fe200030006ff */
[----:B------:R-:W-:Y:S01]  /*6d30*/  FMUL R11, R47, R20 ;  /* 0x000000142f0b7220 */ /* 0x000fe20000400000 */
[----:B------:R-:W-:Y:S01]  /*6d40*/  F2FP.SATFINITE.E4M3.F32.PACK_AB_MERGE_C R54, R15, R10, RZ ;  /* 0x0000000a0f36723e */ /* 0x000fe200048070ff */
[C---:B------:R-:W-:Y:S01]  /*6d50*/  FFMA R3, R49.reuse, R62, R3 ;  /* 0x0000003e31037223 */ /* 0x040fe20000000003 */
[----:B------:R-:W-:Y:S01]  /*6d60*/  FFMA R6, R49, R63, R6 ;  /* 0x0000003f31067223 */ /* 0x000fe20000000006 */
[----:B------:R-:W-:Y:S01]  /*6d70*/  FMUL R20, R47, R29 ;  /* 0x0000001d2f147220 */ /* 0x000fe20000400000 */
[----:B------:R-:W-:Y:S01]  /*6d80*/  F2FP.SATFINITE.E4M3.F32.PACK_AB_MERGE_C R29, R5, R4, R53 ;  /* 0x00000004051d723e */ /* 0x000fe20004807035 */
[----:B------:R-:W-:Y:S01]  /*6d90*/  FMUL R10, R47, R19 ;  /* 0x000000132f0a7220 */ /* 0x000fe20000400000 */
[----:B------:R-:W-:Y:S01]  /*6da0*/  F2FP.SATFINITE.E4M3.F32.PACK_AB_MERGE_C R30, R9, R8, R54 ;  /* 0x00000008091e723e */ /* 0x000fe20004807036 */
        /* <DEDUP_REMOVED lines=10> */
[----:B------:R-:W-:Y:S01]  /*6e50*/  FFMA R14, R49, R69, R14 ;  /* 0x00000045310e7223 */ /* 0x000fe2000000000e */
[----:B------:R-:W-:Y:S01]  /*6e60*/  FMUL R18, R47, R27 ;  /* 0x0000001b2f127220 */ /* 0x000fe20000400000 */
[C---:B------:R-:W-:Y:S01]  /*6e70*/  FFMA R15, R49.reuse, R70, R15 ;  /* 0x00000046310f7223 */ /* 0x040fe2000000000f */
[C---:B------:R-:W-:Y:S01]  /*6e80*/  FFMA R16, R49.reuse, R71, R16 ;  /* 0x0000004731107223 */ /* 0x040fe20000000010 */
[C---:B------:R-:W-:Y:S01]  /*6e90*/  FFMA R17, R49.reuse, R72, R17 ;  /* 0x0000004831117223 */ /* 0x040fe20000000011 */
[C---:B------:R-:W-:Y:S01]  /*6ea0*/  FFMA R18, R49.reuse, R73, R18 ;  /* 0x0000004931127223 */ /* 0x040fe20000000012 */
[----:B------:R-:W-:Y:S01]  /*6eb0*/  FFMA R19, R49, R74, R19 ;  /* 0x0000004a31137223 */ /* 0x000fe20000000013 */
[----:B------:R-:W-:Y:S01]  /*6ec0*/  FMUL R23, R47, R32 ;  /* 0x000000202f177220 */ /* 0x000fe20000400000 */
[----:B------:R-:W-:Y:S01]  /*6ed0*/  FFMA R20, R49, R75, R20 ;  /* 0x0000004b31147223 */ /* 0x000fe20000000014 */
[----:B------:R-:W-:Y:S01]  /*6ee0*/  FMUL R24, R47, R33 ;  /* 0x000000212f187220 */ /* 0x000fe20000400000 */
[--C-:B------:R-:W-:Y:S02]  /*6ef0*/  HADD2.F32 R50, -RZ, R51.reuse.H0_H0 ;  /* 0x20000033ff327230 */ /* 0x100fe40000004100 */
[----:B------:R-:W-:Y:S01]  /*6f00*/  FFMA R21, R49, R76, R21 ;  /* 0x0000004c31157223 */ /* 0x000fe20000000015 */
[----:B------:R-:W-:Y:S02]  /*6f10*/  HADD2.F32 R51, -RZ, R51.H1_H1 ;  /* 0x30000033ff337230 */ /* 0x000fe40000004100 */
[----:B------:R-:W-:Y:S01]  /*6f20*/  FMUL R25, R47, R34 ;  /* 0x000000222f197220 */ /* 0x000fe20000400000 */
[----:B------:R-:W-:Y:S01]  /*6f30*/  FFMA R22, R49, R77, R22 ;  /* 0x0000004d31167223 */ /* 0x000fe20000000016 */
[----:B------:R-:W-:Y:S01]  /*6f40*/  FMUL R26, R47, R35 ;  /* 0x000000232f1a7220 */ /* 0x000fe20000400000 */
[----:B------:R-:W-:Y:S01]  /*6f50*/  F2FP.SATFINITE.E4M3.F32.PACK_AB_MERGE_C R7, R10, R7, RZ ;  /* 0x000000070a07723e */ /* 0x000fe200048070ff */
[C---:B------:R-:W-:Y:S01]  /*6f60*/  FFMA R23, R49.reuse, R78, R23 ;  /* 0x0000004e31177223 */ /* 0x040fe20000000017 */
[C---:B------:R-:W-:Y:S01]  /*6f70*/  FFMA R24, R49.reuse, R79, R24 ;  /* 0x0000004f31187223 */ /* 0x040fe20000000018 */
[C---:B------:R-:W-:Y:S01]  /*6f80*/  FFMA R25, R49.reuse, R50, R25 ;  /* 0x0000003231197223 */ /* 0x040fe20000000019 */
[----:B------:R-:W-:Y:S01]  /*6f90*/  FFMA R26, R49, R51, R26 ;  /* 0x00000033311a7223 */ /* 0x000fe2000000001a */
[----:B------:R-:W-:Y:S02]  /*6fa0*/  F2FP.SATFINITE.E4M3.F32.PACK_AB_MERGE_C R28, R2, R0, R52 ;  /* 0x00000000021c723e */ /* 0x000fe40004807034 */
[----:B------:R-:W-:Y:S02]  /*6fb0*/  F2FP.SATFINITE.E4M3.F32.PACK_AB_MERGE_C R31, R6, R3, R7 ;  /* 0x00000003061f723e */ /* 0x000fe40004807007 */
[----:B------:R-:W-:Y:S02]  /*6fc0*/  F2FP.SATFINITE.E4M3.F32.PACK_AB_MERGE_C R13, R14, R13, RZ ;  /* 0x0000000d0e0d723e */ /* 0x000fe400048070ff */
[----:B------:R-:W-:Y:S01]  /*6fd0*/  F2FP.SATFINITE.E4M3.F32.PACK_AB_MERGE_C R17, R18, R17, RZ ;  /* 0x000000111211723e */ /* 0x000fe200048070ff */
[----:B------:R1:W-:Y:S01]  /*6fe0*/  STS.128 [R100+UR49+0x5200], R28 ;  /* 0x0052001c64007988 */ /* 0x0003e20008000c31 */
[----:B------:R-:W-:Y:S02]  /*6ff0*/  F2FP.SATFINITE.E4M3.F32.PACK_AB_MERGE_C R14, R22, R21, RZ ;  /* 0x00000015160e723e */ /* 0x000fe400048070ff */
[----:B------:R-:W-:Y:S02]  /*7000*/  F2FP.SATFINITE.E4M3.F32.PACK_AB_MERGE_C R25, R26, R25, RZ ;  /* 0x000000191a19723e */ /* 0x000fe400048070ff */
[----:B------:R-:W-:Y:S02]  /*7010*/  F2FP.SATFINITE.E4M3.F32.PACK_AB_MERGE_C R12, R12, R11, R13 ;  /* 0x0000000b0c0c723e */ /* 0x000fe4000480700d */
[----:B------:R-:W-:Y:S02]  /*7020*/  F2FP.SATFINITE.E4M3.F32.PACK_AB_MERGE_C R13, R16, R15, R17 ;  /* 0x0000000f100d723e */ /* 0x000fe40004807011 */
        /* <DEDUP_REMOVED lines=13> */
[----:B------:R-:W-:Y:S02]  /*7100*/  UIADD3 UR8, UP0, UPT, UR52, 0x680, URZ ;  /* 0x0000068034087890 */ /* 0x000fe4000ff1e0ff */
[----:B------:R-:W-:Y:S02]  /*7110*/  UIADD3 UR5, UPT, UPT, UR41, 0x40, URZ ;  /* 0x0000004029057890 */ /* 0x000fe4000fffe0ff */
[----:B------:R-:W-:Y:S02]  /*7120*/  UIADD3 UR4, UPT, UPT, UR49, 0x5200, URZ ;  /* 0x0000520031047890 */ /* 0x000fe4000fffe0ff */
[----:B------:R-:W-:Y:S01]  /*7130*/  UIADD3.X UR9, UPT, UPT, URZ, UR53, URZ, UP0, !UPT ;  /* 0x00000035ff097290 */ /* 0x000fe200087fe4ff */
[----:B------:R-:W-:Y:S01]  /*7140*/  UMOV UR6, UR42 ;  /* 0x0000002a00067c82 */ /* 0x000fe20008000000 */
[----:B------:R-:W-:Y:S07]  /*7150*/  UMOV UR7, UR36 ;  /* 0x0000002400077c82 */ /* 0x000fee0008000000 */
[----:B------:R2:W-:Y:S01]  /*7160*/  UTMASTG.3D [UR4], [UR8] ;  /* 0x00000004080073b5 */ /* 0x0005e20008010000 */
[----:B------:R0:W-:Y:S01]  /*7170*/  UTMACMDFLUSH ;  /* 0x00000000000079b7 */ /* 0x0001e20000000000 */
[----:B--2---:R-:W-:Y:S04]  /*7180*/  DEPBAR.LE SB0, 0x1 ;  /* 0x000080400000791a */ /* 0x004fe80000000000 */
.L_x_105:
[----:B------:R-:W-:Y:S05]  /*7190*/  BSYNC.RECONVERGENT B0 ;  /* 0x0000000000007941 */ /* 0x000fea0003800200 */
.L_x_104:
        /* <DEDUP_REMOVED lines=15> */
.L_x_109:
[----:B------:R-:W-:Y:S05]  /*7290*/  BSYNC B0 ;  /* 0x0000000000007941 */ /* 0x000fea0003800000 */
.L_x_108:
[----:B------:R-:W-:Y:S01]  /*72a0*/  ISETP.NE.AND P0, PT, R116, RZ, PT ;  /* 0x000000ff7400720c */ /* 0x000fe20003f05270 */
[----:B------:R-:W-:Y:S11]  /*72b0*/  VIADD R105, R105, 0x1 ;  /* 0x0000000169697836 */ /* 0x000ff60000000000 */
[----:B------:R-:W-:Y:S01]  /*72c0*/  @!UPT UIADD3 URZ, UPT, UPT, URZ, URZ, URZ ;  /* 0x000000fffffff290 */ /* 0x000fe2000fffe0ff */
[----:B------:R3:W4:Y:S04]  /*72d0*/  @P0 LDS.128 R84, [R2+0x210] ;  /* 0x0002100002540984 */ /* 0x0007280000000c00 */
[----:B------:R1:W1:Y:S01]  /*72e0*/  @P0 LDS.128 R80, [R3+UR49+0x200] ;  /* 0x0002003103500984 */ /* 0x0002620008000c00 */
        /* <DEDUP_REMOVED lines=14> */
.L_x_107:
[----:B------:R-:W-:Y:S05]  /*73d0*/  BSYNC B1 ;  /* 0x0000000000017941 */ /* 0x000fea0003800000 */
.L_x_106:
[----:B------:R-:W-:Y:S05]  /*73e0*/  VIADD R0, R48, 0x80 ;  /* 0x0000008030007836 */ /* 0x000fea0000000000 */
[----:B------:R-:W-:Y:S04]  /*73f0*/  SHF.R.U32.HI R0, RZ, 0x15, R0 ;  /* 0x00000015ff007819 */ /* 0x000fe80000011600 */
[----:B------:R-:W-:Y:S11]  /*7400*/  LOP3.LUT P0, RZ, R0, 0x3, R101, 0x48, !PT ;  /* 0x0000000300ff7812 */ /* 0x000ff60007804865 */
[----:B------:R-:W-:Y:S02]  /*7410*/  @!UPT UIADD3 URZ, UPT, UPT, URZ, URZ, URZ ;  /* 0x000000fffffff290 */ /* 0x000fe4000fffe0ff */
[----:B------:R-:W-:Y:S05]  /*7420*/  @!P0 BRA `(.L_x_111) ;  /* 0x0000000000408947 */ /* 0x000fea0003800000 */
[----:B------:R-:W2:Y:S01]  /*7430*/  LDCU.64 UR8, c[0x4][0x78] ;  /* 0x01000f00ff0877ac */ /* 0x000ea20008000a00 */
[----:B------:R-:W-:Y:S01]  /*7440*/  MOV R3, 0x0 ;  /* 0x0000000000037802 */ /* 0x000fe20000000f00 */
[----:B-1----:R-:W-:Y:S02]  /*7450*/  HFMA2 R12, -RZ, RZ, 0, 5.9604644775390625e-08 ;  /* 0x00000001ff0c7431 */ /* 0x002fe400000001ff */
[----:B------:R-:W-:Y:S02]  /*7460*/  IMAD.MOV.U32 R8, RZ, RZ, 0x192 ;  /* 0x00000192ff087424 */ /* 0x000fe400078e00ff */
[----:B------:R-:W-:Y:S01]  /*7470*/  IMAD.MOV.U32 R13, RZ, RZ, RZ ;  /* 0x000000ffff0d7224 */ /* 0x000fe200078e00ff */
[----:B------:R-:W1:Y:S01]  /*7480*/  LDCU.64 UR6, c[0x4][0x80] ;  /* 0x01001000ff0677ac */ /* 0x000e620008000a00 */
[----:B------:R-:W3:Y:S01]  /*7490*/  LDC.64 R2, c[0x4][R3] ;  /* 0x0100000003027b82 */ /* 0x000ee20000000a00 */
[----:B------:R-:W4:Y:S01]  /*74a0*/  LDCU.64 UR4, c[0x4][0x18] ;  /* 0x01000300ff0477ac */ /* 0x000f220008000a00 */
[----:B--2---:R-:W-:Y:S01]  /*74b0*/  MOV R5, UR9 ;  /* 0x0000000900057c02 */ /* 0x004fe20008000f00 */
[----:B------:R-:W-:Y:S01]  /*74c0*/  IMAD.U32 R4, RZ, RZ, UR8 ;  /* 0x00000008ff047e24 */ /* 0x000fe2000f8e00ff */
[----:B-1----:R-:W-:Y:S01]  /*74d0*/  MOV R7, UR7 ;  /* 0x0000000700077c02 */ /* 0x002fe20008000f00 */
[----:B------:R-:W-:Y:S01]  /*74e0*/  IMAD.U32 R6, RZ, RZ, UR6 ;  /* 0x00000006ff067e24 */ /* 0x000fe2000f8e00ff */
[----:B----4-:R-:W-:Y:S01]  /*74f0*/  MOV R11, UR5 ;  /* 0x00000005000b7c02 */ /* 0x010fe20008000f00 */
[----:B------:R-:W-:Y:S02]  /*7500*/  IMAD.U32 R10, RZ, RZ, UR4 ;  /* 0x00000004ff0a7e24 */ /* 0x000fe4000f8e00ff */
[----:B------:R-:W-:Y:S07]  /*7510*/  LEPC R20, `(.L_x_111) ;  /* 0x000000001014794e */ /* 0x000fee0000000000 */
[----:B---3--:R-:W-:Y:S05]  /*7520*/  CALL.ABS.NOINC R2 ;  /* 0x0000000002007343 */ /* 0x008fea0003c00000 */
.L_x_111:
        /* <DEDUP_REMOVED lines=148> */
[----:B------:R-:W-:Y:S02]  /*7e70*/  UIADD3 UR8, UP0, UPT, UR52, 0x680, URZ ;  /* 0x0000068034087890 */ /* 0x000fe4000ff1e0ff */
[----:B------:R-:W-:Y:S02]  /*7e80*/  UIADD3 UR5, UPT, UPT, UR41, 0x80, URZ ;  /* 0x0000008029057890 */ /* 0x000fe4000fffe0ff */
[----:B------:R-:W-:Y:S01]  /*7e90*/  MOV R109, UR10 ;  /* 0x0000000a006d7c02 */ /* 0x000fe20008000f00 */
[----:B------:R-:W-:Y:S01]  /*7ea0*/  UIADD3.X UR9, UPT, UPT, URZ, UR53, URZ, UP0, !UPT ;  /* 0x00000035ff097290 */ /* 0x000fe200087fe4ff */
[----:B------:R-:W-:Y:S02]  /*7eb0*/  UMOV UR6, UR42 ;  /* 0x0000002a00067c82 */ /* 0x000fe40008000000 */
[----:B------:R-:W-:Y:S01]  /*7ec0*/  R2UR UR4, R109 ;  /* 0x000000006d0472ca */ /* 0x000fe200000e0000 */
[----:B------:R-:W-:Y:S11]  /*7ed0*/  UMOV UR7, UR36 ;  /* 0x0000002400077c82 */ /* 0x000ff60008000000 */
[----:B------:R-:W-:Y:S01]  /*7ee0*/  @!UPT UIADD3 URZ, UPT, UPT, URZ, URZ, URZ ;  /* 0x000000fffffff290 */ /* 0x000fe2000fffe0ff */
[----:B------:R2:W-:Y:S01]  /*7ef0*/  UTMASTG.3D [UR4], [UR8] ;  /* 0x00000004080073b5 */ /* 0x0005e20008010000 */
[----:B------:R0:W-:Y:S01]  /*7f00*/  UTMACMDFLUSH ;  /* 0x00000000000079b7 */ /* 0x0001e20000000000 */
[----:B--2---:R-:W-:Y:S04]  /*7f10*/  DEPBAR.LE SB0, 0x1 ;  /* 0x000080400000791a */ /* 0x004fe80000000000 */
.L_x_113:
[----:B------:R-:W-:Y:S05]  /*7f20*/  BSYNC.RECONVERGENT B0 ;  /* 0x0000000000007941 */ /* 0x000fea0003800200 */
.L_x_112:
        /* <DEDUP_REMOVED lines=15> */
.L_x_117:
[----:B------:R-:W-:Y:S05]  /*8020*/  BSYNC B0 ;  /* 0x0000000000007941 */ /* 0x000fea0003800000 */
.L_x_116:
        /* <DEDUP_REMOVED lines=19> */
.L_x_115:
[----:B------:R-:W-:Y:S05]  /*8160*/  BSYNC B1 ;  /* 0x0000000000017941 */ /* 0x000fea0003800000 */
.L_x_114:
        /* <DEDUP_REMOVED lines=21> */
.L_x_119:
[----:B------:R-:W-:Y:S01]  /*82c0*/  ISETP.NE.AND P0, PT, R110, RZ, PT ;  /* 0x000000ff6e00720c */ /* 0x000fe20003f05270 */
[----:B------:R-:W-:Y:S05]  /*82d0*/  WARPSYNC.ALL ;  /* 0x0000000000007948 */ /* 0x000fea0003800000 */
[----:B------:R-:W-:Y:S01]  /*82e0*/  R2UR UR4, R48 ;  /* 0x00000000300472ca */ /* 0x000fe200000e0000 */
[----:B------:R-:W-:Y:S01]  /*82f0*/  BSSY.RECONVERGENT B0, `(.L_x_120) ;  /* 0x000009c000007945 */ /* 0x000fe20003800200 */
[-C--:B------:R-:W-:Y:S02]  /*8300*/  F2FP.F16.E4M3.UNPACK_B R2, R80.reuse ;  /* 0x00000050ff02723e */ /* 0x080fe400020006ff */
[----:B------:R-:W-:Y:S02]  /*8310*/  F2FP.F16.E4M3.UNPACK_B R80, R80.H1 ;  /* 0x00000050ff50723e */ /* 0x000fe400030006ff */
[-C--:B------:R-:W-:Y:S01]  /*8320*/  F2FP.F16.E4M3.UNPACK_B R51, R81.reuse ;  /* 0x00000051ff33723e */ /* 0x080fe200020006ff */
[--C-:B------:R-:W-:Y:S01]  /*8330*/  HADD2.F32 R0, -RZ, R2.reuse.H0_H0 ;  /* 0x20000002ff007230 */ /* 0x100fe20000004100 */
[----:B------:R-:W-:Y:S01]  /*8340*/  F2FP.F16.E4M3.UNPACK_B R81, R81.H1 ;  /* 0x00000051ff51723e */ /* 0x000fe200030006ff */
[----:B------:R-:W-:Y:S01]  /*8350*/  HADD2.F32 R2, -RZ, R2.H1_H1 ;  /* 0x30000002ff027230 */ /* 0x000fe20000004100 */
[-C--:B------:R-:W-:Y:S01]  /*8360*/  F2FP.F16.E4M3.UNPACK_B R55, R82.reuse ;  /* 0x00000052ff37723e */ /* 0x080fe200020006ff */
[--C-:B------:R-:W-:Y:S01]  /*8370*/  HADD2.F32 R3, -RZ, R80.reuse.H0_H0 ;  /* 0x20000050ff037230 */ /* 0x100fe20000004100 */
[----:B------:R-:W-:Y:S01]  /*8380*/  F2FP.F16.E4M3.UNPACK_B R82, R82.H1 ;  /* 0x00000052ff52723e */ /* 0x000fe200030006ff */
[----:B-1----:R-:W-:Y:S01]  /*8390*/  LDTM.16dp32bit_t0_t15.x32 R4, tmem[UR4+0xc0] ;  /* 0x0000c004000479ee */ /* 0x002fe20008a80000 */
[----:B------:R-:W1:Y:S01]  /*83a0*/  LDTM.16dp32bit_t16_t31.x32 R4, tmem[UR4+0xe0] ;  /* 0x0000e004000479ee */ /* 0x000e620008aa0000 */
[----:B------:R-:W-:Y:S01]  /*83b0*/  NOP ;  /* 0x0000000000007918 */ /* 0x000fe20000000000 */
[--C-:B------:R-:W-:Y:S01]  /*83c0*/  HADD2.F32 R50, -RZ, R51.reuse.H0_H0 ;  /* 0x20000033ff327230 */ /* 0x100fe20000004100 */
[----:B------:R-:W-:Y:S01]  /*83d0*/  R2UR UR5, R113 ;  /* 0x00000000710572ca */ /* 0x000fe200000e0000 */
[----:B------:R-:W-:Y:S01]  /*83e0*/  HADD2.F32 R51, -RZ, R51.H1_H1 ;  /* 0x30000033ff337230 */ /* 0x000fe20000004100 */
[----:B------:R-:W-:Y:S01]  /*83f0*/  F2FP.F16.E4M3.UNPACK_B R59, R83 ;  /* 0x00000053ff3b723e */ /* 0x000fe200020006ff */
[--C-:B------:R-:W-:Y:S01]  /*8400*/  HADD2.F32 R54, -RZ, R55.reuse.H0_H0 ;  /* 0x20000037ff367230 */ /* 0x100fe20000004100 */
[----:B------:R-:W-:Y:S01]  /*8410*/  F2FP.F16.E4M3.UNPACK_B R63, R84 ;  /* 0x00000054ff3f723e */ /* 0x000fe200020006ff */
[----:B------:R-:W-:Y:S01]  /*8420*/  HADD2.F32 R55, -RZ, R55.H1_H1 ;  /* 0x30000037ff377230 */ /* 0x000fe20000004100 */
[----:B------:R-:W-:Y:S01]  /*8430*/  F2FP.F16.E4M3.UNPACK_B R67, R85 ;  /* 0x00000055ff43723e */ /* 0x000fe200020006ff */
[--C-:B------:R-:W-:Y:S01]  /*8440*/  HADD2.F32 R58, -RZ, R59.reuse.H0_H0 ;  /* 0x2000003bff3a7230 */ /* 0x100fe20000004100 */
[----:B------:R-:W-:Y:S01]  /*8450*/  F2FP.F16.E4M3.UNPACK_B R71, R86 ;  /* 0x00000056ff47723e */ /* 0x000fe200020006ff */
[----:B------:R-:W-:Y:S01]  /*8460*/  HADD2.F32 R59, -RZ, R59.H1_H1 ;  /* 0x3000003bff3b7230 */ /* 0x000fe20000004100 */
[----:B------:R-:W-:Y:S01]  /*8470*/  F2FP.F16.E4M3.UNPACK_B R74, R87 ;  /* 0x00000057ff4a723e */ /* 0x000fe200020006ff */
[--C-:B------:R-:W-:Y:S01]  /*8480*/  HADD2.F32 R62, -RZ, R63.reuse.H0_H0 ;  /* 0x2000003fff3e7230 */ /* 0x100fe20000004100 */
[----:B------:R-:W-:Y:S01]  /*8490*/  F2FP.F16.E4M3.UNPACK_B R83, R83.H1 ;  /* 0x00000053ff53723e */ /* 0x000fe200030006ff */
[----:B------:R-:W-:Y:S01]  /*84a0*/  UIADD3 UR5, UPT, UPT, UR5, 0xb0, URZ ;  /* 0x000000b005057890 */ /* 0x000fe2000fffe0ff */
[----:B------:R-:W-:Y:S01]  /*84b0*/  HADD2.F32 R63, -RZ, R63.H1_H1 ;  /* 0x3000003fff3f7230 */ /* 0x000fe20000004100 */
[----:B------:R-:W-:Y:S01]  /*84c0*/  F2FP.F16.E4M3.UNPACK_B R84, R84.H1 ;  /* 0x00000054ff54723e */ /* 0x000fe200030006ff */
[--C-:B------:R-:W-:Y:S01]  /*84d0*/  HADD2.F32 R66, -RZ, R67.reuse.H0_H0 ;  /* 0x20000043ff427230 */ /* 0x100fe20000004100 */
[----:B------:R-:W-:Y:S01]  /*84e0*/  UPRMT UR5, UR37, 0x654, UR5 ;  /* 0x0000065425057896 */ /* 0x000fe20008000005 */
[----:B------:R-:W-:Y:S01]  /*84f0*/  HADD2.F32 R67, -RZ, R67.H1_H1 ;  /* 0x30000043ff437230 */ /* 0x000fe20000004100 */
[----:B------:R-:W-:Y:S01]  /*8500*/  F2FP.F16.E4M3.UNPACK_B R85, R85.H1 ;  /* 0x00000055ff55723e */ /* 0x000fe200030006ff */
[--C-:B------:R-:W-:Y:S02]  /*8510*/  HADD2.F32 R70, -RZ, R71.reuse.H0_H0 ;  /* 0x20000047ff467230 */ /* 0x100fe40000004100 */
[C---:B-1----:R-:W-:Y:S01]  /*8520*/  FMUL R4, R47.reuse, R4 ;  /* 0x000000042f047220 */ /* 0x042fe20000400000 */
[C---:B------:R-:W-:Y:S01]  /*8530*/  FMUL R5, R47.reuse, R5 ;  /* 0x000000052f057220 */ /* 0x040fe20000400000 */
[C---:B------:R-:W-:Y:S01]  /*8540*/  FMUL R8, R47.reuse, R8 ;  /* 0x000000082f087220 */ /* 0x040fe20000400000 */
[----:B------:R-:W-:Y:S01]  /*8550*/  FMUL R9, R47, R9 ;  /* 0x000000092f097220 */ /* 0x000fe20000400000 */
[C---:B------:R-:W-:Y:S01]  /*8560*/  FFMA R4, R49.reuse, R0, R4 ;  /* 0x0000000031047223 */ /* 0x040fe20000000004 */
[----:B------:R-:W-:Y:S01]  /*8570*/  SYNCS.ARRIVE.TRANS64.RED.A1T0 RZ, [UR5], RZ ;  /* 0x000000ffffff79a7 */ /* 0x000fe20008100405 */
        /* <DEDUP_REMOVED lines=8> */
[----:B------:R-:W-:Y:S02]  /*8600*/  HADD2.F32 R71, -RZ, R71.H1_H1 ;  /* 0x30000047ff477230 */ /* 0x000fe40000004100 */
[C---:B------:R-:W-:Y:S01]  /*8610*/  FMUL R25, R47.reuse, R30 ;  /* 0x0000001e2f197220 */ /* 0x040fe20000400000 */
[C---:B------:R-:W-:Y:S01]  /*8620*/  FMUL R30, R47.reuse, R35 ;  /* 0x000000232f1e7220 */ /* 0x040fe20000400000 */
[----:B------:R-:W-:Y:S02]  /*8630*/  HADD2.F32 R48, -RZ, R80.H1_H1 ;  /* 0x30000050ff307230 */ /* 0x000fe40000004100 */
[C---:B------:R-:W-:Y:S01]  /*8640*/  FMUL R6, R47.reuse, R6 ;  /* 0x000000062f067220 */ /* 0x040fe20000400000 */
[C---:B------:R-:W-:Y:S01]  /*8650*/  FMUL R7, R47.reuse, R7 ;  /* 0x000000072f077220 */ /* 0x040fe20000400000 */
[--C-:B------:R-:W-:Y:S02]  /*8660*/  HADD2.F32 R52, -RZ, R81.reuse.H0_H0 ;  /* 0x20000051ff347230 */ /* 0x100fe40000004100 */
[----:B------:R-:W-:Y:S01]  /*8670*/  FMUL R10, R47, R10 ;  /* 0x0000000a2f0a7220 */ /* 0x000fe20000400000 */
[C---:B------:R-:W-:Y:S01]  /*8680*/  FFMA R6, R49.reuse, R3, R6 ;  /* 0x0000000331067223 */ /* 0x040fe20000000006 */
[----:B------:R-:W-:Y:S02]  /*8690*/  HADD2.F32 R53, -RZ, R81.H1_H1 ;  /* 0x30000051ff357230 */ /* 0x000fe40000004100 */
[C---:B------:R-:W-:Y:S01]  /*86a0*/  FFMA R7, R49.reuse, R48, R7 ;  /* 0x0000003031077223 */ /* 0x040fe20000000007 */
[C---:B------:R-:W-:Y:S01]  /*86b0*/  FFMA R8, R49.reuse, R50, R8 ;  /* 0x0000003231087223 */ /* 0x040fe20000000008 */
[C---:B------:R-:W-:Y:S01]  /*86c0*/  FFMA R9, R49.reuse, R51, R9 ;  /* 0x0000003331097223 */ /* 0x040fe20000000009 */
[----:B------:R-:W-:Y:S01]  /*86d0*/  FFMA R10, R49, R52, R10 ;  /* 0x00000034310a7223 */ /* 0x000fe2000000000a */
[--C-:B------:R-:W-:Y:S01]  /*86e0*/  HADD2.F32 R48, -RZ, R74.reuse.H0_H0 ;  /* 0x2000004aff307230 */ /* 0x100fe20000004100 */
[----:B------:R-:W-:Y:S01]  /*86f0*/  F2FP.SATFINITE.E4M3.F32.PACK_AB_MERGE_C R77, R7, R6, RZ ;  /* 0x00000006074d723e */ /* 0x000fe200048070ff */
[C---:B------:R-:W-:Y:S01]  /*8700*/  FMUL R7, R47.reuse, R24 ;  /* 0x000000182f077220 */ /* 0x040fe20000400000 */
[C---:B------:R-:W-:Y:S01]  /*8710*/  FMUL R24, R47.reuse, R29 ;  /* 0x0000001d2f187220 */ /* 0x040fe20000400000 */
[C---:B------:R-:W-:Y:S01]  /*8720*/  FMUL R29, R47.reuse, R34 ;  /* 0x000000222f1d7220 */ /* 0x040fe20000400000 */
[----:B------:R-:W-:Y:S02]  /*8730*/  HADD2.F32 R74, -RZ, R74.H1_H1 ;  /* 0x3000004aff4a7230 */ /* 0x000fe40000004100 */
[C---:B------:R-:W-:Y:S01]  /*8740*/  FMUL R11, R47.reuse, R11 ;  /* 0x0000000b2f0b7220 */ /* 0x040fe20000400000 */
[--C-:B------:R-:W-:Y:S02]  /*8750*/  HADD2.F32 R56, -RZ, R82.reuse.H0_H0 ;  /* 0x20000052ff387230 */ /* 0x100fe40000004100 */
[----:B------:R-:W-:Y:S01]  /*8760*/  FMUL R14, R47, R14 ;  /* 0x0000000e2f0e7220 */ /* 0x000fe20000400000 */
[----:B------:R-:W-:Y:S02]  /*8770*/  HADD2.F32 R57, -RZ, R82.H1_H1 ;  /* 0x30000052ff397230 */ /* 0x000fe40000004100 */
[C---:B------:R-:W-:Y:S01]  /*8780*/  FFMA R11, R49.reuse, R53, R11 ;  /* 0x00000035310b7223 */ /* 0x040fe2000000000b */
[----:B------:R-:W-:Y:S01]  /*8790*/  F2FP.F16.E4M3.UNPACK_B R86, R86.H1 ;  /* 0x00000056ff56723e */ /* 0x000fe200030006ff */
[C---:B------:R-:W-:Y:S01]  /*87a0*/  FFMA R12, R49.reuse, R54, R12 ;  /* 0x00000036310c7223 */ /* 0x040fe2000000000c */
[C---:B------:R-:W-:Y:S01]  /*87b0*/  FFMA R13, R49.reuse, R55, R13 ;  /* 0x00000037310d7223 */ /* 0x040fe2000000000d */
[----:B------:R-:W-:Y:S01]  /*87c0*/  F2FP.F16.E4M3.UNPACK_B R87, R87.H1 ;  /* 0x00000057ff57723e */ /* 0x000fe200030006ff */
[----:B------:R-:W-:Y:S01]  /*87d0*/  FFMA R14, R49, R56, R14 ;  /* 0x00000038310e7223 */ /* 0x000fe2000000000e */
[----:B------:R-:W-:Y:S01]  /*87e0*/  F2FP.SATFINITE.E4M3.F32.PACK_AB_MERGE_C R10, R11, R10, RZ ;  /* 0x0000000a0b0a723e */ /* 0x000fe200048070ff */
[C---:B------:R-:W-:Y:S01]  /*87f0*/  FMUL R15, R47.reuse, R15 ;  /* 0x0000000f2f0f7220 */ /* 0x040fe20000400000 */
[--C-:B------:R-:W-:Y:S02]  /*8800*/  HADD2.F32 R60, -RZ, R83.reuse.H0_H0 ;  /* 0x20000053ff3c7230 */ /* 0x100fe40000004100 */
[----:B------:R-:W-:Y:S01]  /*8810*/  FMUL R18, R47, R18 ;  /* 0x000000122f127220 */ /* 0x000fe20000400000 */
[----:B------:R-:W-:Y:S02]  /*8820*/  HADD2.F32 R61, -RZ, R83.H1_H1 ;  /* 0x30000053ff3d7230 */ /* 0x000fe40000004100 */
[----:B------:R-:W-:Y:S01]  /*8830*/  FFMA R15, R49, R57, R15 ;  /* 0x00000039310f7223 */ /* 0x000fe2000000000f */
[----:B------:R-:W-:Y:S01]  /*8840*/  IADD3 R45, PT, PT, R45, 0x1, RZ ;  /* 0x000000012d2d7810 */ /* 0x000fe20007ffe0ff */
[C---:B------:R-:W-:Y:S01]  /*8850*/  FFMA R16, R49.reuse, R58, R16 ;  /* 0x0000003a31107223 */ /* 0x040fe20000000010 */
        /* <DEDUP_REMOVED lines=8> */
[C---:B------:R-:W-:Y:S01]  /*88e0*/  FFMA R0, R49.reuse, R62, R0 ;  /* 0x0000003e31007223 */ /* 0x040fe20000000000 */
[C---:B------:R-:W-:Y:S01]  /*88f0*/  FFMA R2, R49.reuse, R63, R2 ;  /* 0x0000003f31027223 */ /* 0x040fe20000000002 */
[--C-:B------:R-:W-:Y:S02]  /*8900*/  HADD2.F32 R68, -RZ, R85.reuse.H0_H0 ;  /* 0x20000055ff447230 */ /* 0x100fe40000004100 */
[----:B------:R-:W-:Y:S01]  /*8910*/  FFMA R3, R49, R64, R3 ;  /* 0x0000004031037223 */ /* 0x000fe20000000003 */
[----:B------:R-:W-:Y:S02]  /*8920*/  HADD2.F32 R69, -RZ, R85.H1_H1 ;  /* 0x30000055ff457230 */ /* 0x000fe40000004100 */
[C---:B------:R-:W-:Y:S01]  /*8930*/  FMUL R21, R47.reuse, R26 ;  /* 0x0000001a2f157220 */ /* 0x040fe20000400000 */
[----:B------:R-:W-:Y:S01]  /*8940*/  FMUL R22, R47, R27 ;  /* 0x0000001b2f167220 */ /* 0x000fe20000400000 */
[C---:B------:R-:W-:Y:S01]  /*8950*/  FFMA R6, R49.reuse, R65, R6 ;  /* 0x0000004131067223 */ /* 0x040fe20000000006 */
[----:B------:R-:W-:Y:S01]  /*8960*/  FFMA R7, R49, R66, R7 ;  /* 0x0000004231077223 */ /* 0x000fe20000000007 */
[----:B------:R-:W-:Y:S01]  /*8970*/  FMUL R23, R47, R28 ;  /* 0x0000001c2f177220 */ /* 0x000fe20000400000 */
[C---:B------:R-:W-:Y:S01]  /*8980*/  FFMA R20, R49.reuse, R67, R20 ;  /* 0x0000004331147223 */ /* 0x040fe20000000014 */
[--C-:B------:R-:W-:Y:S02]  /*8990*/  HADD2.F32 R72, -RZ, R86.reuse.H0_H0 ;  /* 0x20000056ff487230 */ /* 0x100fe40000004100 */
[C---:B------:R-:W-:Y:S01]  /*89a0*/  FFMA R21, R49.reuse, R68, R21 ;  /* 0x0000004431157223 */ /* 0x040fe20000000015 */
[----:B------:R-:W-:Y:S02]  /*89b0*/  HADD2.F32 R73, -RZ, R86.H1_H1 ;  /* 0x30000056ff497230 */ /* 0x000fe40000004100 */
[----:B------:R-:W-:Y:S01]  /*89c0*/  FFMA R22, R49, R69, R22 ;  /* 0x0000004531167223 */ /* 0x000fe20000000016 */
[C---:B------:R-:W-:Y:S01]  /*89d0*/  FMUL R26, R47.reuse, R31 ;  /* 0x0000001f2f1a7220 */ /* 0x040fe20000400000 */
[----:B------:R-:W-:Y:S01]  /*89e0*/  FMUL R27, R47, R32 ;  /* 0x000000202f1b7220 */ /* 0x000fe20000400000 */
[----:B------:R-:W-:Y:S01]  /*89f0*/  FFMA R23, R49, R70, R23 ;  /* 0x0000004631177223 */ /* 0x000fe20000000017 */
[----:B------:R-:W-:Y:S01]  /*8a00*/  FMUL R28, R47, R33 ;  /* 0x000000212f1c7220 */ /* 0x000fe20000400000 */
[C---:B------:R-:W-:Y:S01]  /*8a10*/  FFMA R24, R49.reuse, R71, R24 ;  /* 0x0000004731187223 */ /* 0x040fe20000000018 */
[--C-:B------:R-:W-:Y:S02]  /*8a20*/  HADD2.F32 R75, -RZ, R87.reuse.H0_H0 ;  /* 0x20000057ff4b7230 */ /* 0x100fe40000004100 */
[C---:B------:R-:W-:Y:S01]  /*8a30*/  FFMA R25, R49.reuse, R72, R25 ;  /* 0x0000004831197223 */ /* 0x040fe20000000019 */
[----:B------:R-:W-:Y:S02]  /*8a40*/  HADD2.F32 R76, -RZ, R87.H1_H1 ;  /* 0x30000057ff4c7230 */ /* 0x000fe40000004100 */
[----:B------:R-:W-:Y:S01]  /*8a50*/  FFMA R26, R49, R73, R26 ;  /* 0x00000049311a7223 */ /* 0x000fe2000000001a */
[----:B------:R-:W-:Y:S01]  /*8a60*/  F2FP.SATFINITE.E4M3.F32.PACK_AB_MERGE_C R14, R15, R14, RZ ;  /* 0x0000000e0f0e723e */ /* 0x000fe200048070ff */
[----:B------:R-:W-:Y:S01]  /*8a70*/  FFMA R27, R49, R48, R27 ;  /* 0x00000030311b7223 */ /* 0x000fe2000000001b */
[----:B------:R-:W-:Y:S01]  /*8a80*/  F2FP.SATFINITE.E4M3.F32.PACK_AB_MERGE_C R18, R19, R18, RZ ;  /* 0x000000121312723e */ /* 0x000fe200048070ff */
[C---:B------:R-:W-:Y:S01]  /*8a90*/  FFMA R28, R49.reuse, R74, R28 ;  /* 0x0000004a311c7223 */ /* 0x040fe2000000001c */
[C---:B------:R-:W-:Y:S01]  /*8aa0*/  FFMA R29, R49.reuse, R75, R29 ;  /* 0x0000004b311d7223 */ /* 0x040fe2000000001d */
[----:B------:R-:W-:Y:S01]  /*8ab0*/  FFMA R30, R49, R76, R30 ;  /* 0x0000004c311e7223 */ /* 0x000fe2000000001e */
[----:B------:R-:W-:Y:S02]  /*8ac0*/  F2FP.SATFINITE.E4M3.F32.PACK_AB_MERGE_C R32, R5, R4, R77 ;  /* 0x000000040520723e */ /* 0x000fe4000480704d */
[----:B------:R-:W-:Y:S02]  /*8ad0*/  F2FP.SATFINITE.E4M3.F32.PACK_AB_MERGE_C R33, R9, R8, R10 ;  /* 0x000000080921723e */ /* 0x000fe4000480700a */
        /* <DEDUP_REMOVED lines=10> */
[----:B------:R-:W-:Y:S05]  /*8b80*/  F2FP.SATFINITE.E4M3.F32.PACK_AB_MERGE_C R7, R28, R27, R29 ;  /* 0x0000001b1c07723e */ /* 0x000fea000480701d */
        /* <DEDUP_REMOVED lines=18> */
.L_x_121:
[----:B------:R-:W-:Y:S05]  /*8cb0*/  BSYNC.RECONVERGENT B0 ;  /* 0x0000000000007941 */ /* 0x000fea0003800200 */
.L_x_120:
[----:B------:R-:W-:Y:S01]  /*8cc0*/  BAR.SYNC.DEFER_BLOCKING 0x1, 0x80 ;  /* 0x0042000000007b1d */ /* 0x000fe20000010000 */
[----:B------:R-:W-:Y:S01]  /*8cd0*/  ISETP.NE.AND P2, PT, R111, RZ, PT ;  /* 0x000000ff6f00720c */ /* 0x000fe20003f45270 */
[----:B------:R-:W-:Y:S01]  /*8ce0*/  IMAD.IADD R14, R43, 0x1, R94 ;  /* 0x000000012b0e7824 */ /* 0x000fe200078e025e */
[----:B------:R-:W-:Y:S01]  /*8cf0*/  ISETP.NE.AND P0, PT, R112, 0x2, PT ;  /* 0x000000027000780c */ /* 0x000fe20003f05270 */
[----:B------:R-:W-:Y:S01]  /*8d00*/  IMAD.IADD R15, R44, 0x1, R95 ;  /* 0x000000012c0f7824 */ /* 0x000fe200078e025f */
[----:B------:R-:W-:Y:S02]  /*8d10*/  ISETP.NE.AND P1, PT, R45, 0x4, PT ;  /* 0x000000042d00780c */ /* 0x000fe40003f25270 */
[----:B------:R-:W-:Y:S02]  /*8d20*/  SEL R2, RZ, 0x1, P0 ;  /* 0x00000001ff027807 */ /* 0x000fe40000000000 */
[----:B------:R-:W-:Y:S02]  /*8d30*/  SEL R0, RZ, 0x1, P1 ;  /* 0x00000001ff007807 */ /* 0x000fe40000800000 */
[----:B------:R-:W-:Y:S02]  /*8d40*/  LOP3.LUT R106, R106, R2, RZ, 0x3c, !PT ;  /* 0x000000026a6a7212 */ /* 0x000fe400078e3cff */
[----:B------:R-:W-:Y:S02]  /*8d50*/  LOP3.LUT R107, R107, R0, RZ, 0x3c, !PT ;  /* 0x000000006b6b7212 */ /* 0x000fe400078e3cff */
[----:B------:R-:W-:Y:S02]  /*8d60*/  @P2 R2UR UR36, R103 ;  /* 0x00000000672422ca */ /* 0x000fe400000e0000 */
[----:B------:R-:W-:Y:S02]  /*8d70*/  SEL R112, R112, RZ, P0 ;  /* 0x000000ff70707207 */ /* 0x000fe40000000000 */
[----:B------:R-:W-:Y:S01]  /*8d80*/  SEL R45, R45, RZ, P1 ;  /* 0x000000ff2d2d7207 */ /* 0x000fe20000800000 */
[----:B------:R-:W-:Y:S10]  /*8d90*/  @P2 BRA `(.L_x_122) ;  /* 0xffffffbc00382947 */ /* 0x000ff4000383ffff */
[----:B------:R-:W-:Y:S05]  /*8da0*/  EXIT ;  /* 0x000000000000794d */ /* 0x000fea0003800000 */
.L_x_19:
[----:B--2---:R2:W1:Y:S02]  /*8db0*/  SYNCS.PHASECHK.TRANS64.TRYWAIT P0, [R2+URZ+0xe0], R3 ;  /* 0x0000e003020075a7 */ /* 0x00446400080011ff */
[----:B-1----:R-:W-:Y:S05]  /*8dc0*/  @!P0 NANOSLEEP.SYNCS 0x989680 ;  /* 0x009896800000895d */ /* 0x002fea0003900000 */
[----:B------:R-:W1:Y:S02]  /*8dd0*/  @!P0 SYNCS.PHASECHK.TRANS64 P0, [R2+URZ+0xe0], R3 ;  /* 0x0000e003020085a7 */ /* 0x000e6400080010ff */
[----:B-1----:R-:W-:Y:S05]  /*8de0*/  @!P0 BRA `(.L_x_19) ;  /* 0xfffffffc00f08947 */ /* 0x002fea000383ffff */
[----:B------:R-:W-:Y:S05]  /*8df0*/  BRA `(.L_x_123) ;  /* 0xffffff8400e87947 */ /* 0x000fea000383ffff */
.L_x_22:
[----:B-1----:R-:W-:-:S07]  /*8e00*/  MOV R2, UR33 ;  /* 0x0000002100027c02 */ /* 0x002fce0008000f00 */
.L_x_124:
[----:B-1----:R1:W2:Y:S02]  /*8e10*/  SYNCS.PHASECHK.TRANS64.TRYWAIT P0, [R2+URZ+0x10], R4 ;  /* 0x00001004020075a7 */ /* 0x0022a400080011ff */
[----:B--2---:R-:W-:Y:S05]  /*8e20*/  @!P0 NANOSLEEP.SYNCS 0x989680 ;  /* 0x009896800000895d */ /* 0x004fea0003900000 */
[----:B------:R-:W2:Y:S02]  /*8e30*/  @!P0 SYNCS.PHASECHK.TRANS64 P0, [R2+URZ+0x10], R4 ;  /* 0x00001004020085a7 */ /* 0x000ea400080010ff */
[----:B--2---:R-:W-:Y:S05]  /*8e40*/  @!P0 BRA `(.L_x_124) ;  /* 0xfffffffc00f08947 */ /* 0x004fea000383ffff */
[----:B------:R-:W-:Y:S05]  /*8e50*/  BRA `(.L_x_21) ;  /* 0xffffff8800387947 */ /* 0x000fea000383ffff */
.L_x_28:
[----:B-1----:R-:W-:-:S07]  /*8e60*/  MOV R2, UR17 ;  /* 0x0000001100027c02 */ /* 0x002fce0008000f00 */
.L_x_125:
[----:B-1----:R1:W2:Y:S02]  /*8e70*/  SYNCS.PHASECHK.TRANS64.TRYWAIT P0, [R2+URZ+0x10], R4 ;  /* 0x00001004020075a7 */ /* 0x0022a400080011ff */
[----:B--2---:R-:W-:Y:S05]  /*8e80*/  @!P0 NANOSLEEP.SYNCS 0x989680 ;  /* 0x009896800000895d */ /* 0x004fea0003900000 */
[----:B------:R-:W2:Y:S02]  /*8e90*/  @!P0 SYNCS.PHASECHK.TRANS64 P0, [R2+URZ+0x10], R4 ;  /* 0x00001004020085a7 */ /* 0x000ea400080010ff */
[----:B--2---:R-:W-:Y:S05]  /*8ea0*/  @!P0 BRA `(.L_x_125) ;  /* 0xfffffffc00f08947 */ /* 0x004fea000383ffff */
[----:B------:R-:W-:Y:S05]  /*8eb0*/  BRA `(.L_x_27) ;  /* 0xffffff8800e07947 */ /* 0x000fea000383ffff */
.L_x_32:
[----:B-1----:R1:W2:Y:S02]  /*8ec0*/  SYNCS.PHASECHK.TRANS64.TRYWAIT P0, [R2+URZ+0x70], R3 ;  /* 0x00007003020075a7 */ /* 0x0022a400080011ff */
[----:B--2---:R-:W-:Y:S05]  /*8ed0*/  @!P0 NANOSLEEP.SYNCS 0x989680 ;  /* 0x009896800000895d */ /* 0x004fea0003900000 */
[----:B------:R-:W2:Y:S02]  /*8ee0*/  @!P0 SYNCS.PHASECHK.TRANS64 P0, [R2+URZ+0x70], R3 ;  /* 0x00007003020085a7 */ /* 0x000ea400080010ff */
[----:B--2---:R-:W-:Y:S05]  /*8ef0*/  @!P0 BRA `(.L_x_32) ;  /* 0xfffffffc00f08947 */ /* 0x004fea000383ffff */
[----:B------:R-:W-:Y:S05]  /*8f00*/  BRA `(.L_x_126) ;  /* 0xffffff8c00707947 */ /* 0x000fea000383ffff */
.L_x_36:
[----:B----4-:R-:W-:-:S07]  /*8f10*/  MOV R0, UR4 ;  /* 0x0000000400007c02 */ /* 0x010fce0008000f00 */
.L_x_127:
[----:B-1----:R1:W2:Y:S02]  /*8f20*/  SYNCS.PHASECHK.TRANS64.TRYWAIT P0, [R0+URZ], R2 ;  /* 0x00000002000075a7 */ /* 0x0022a400080011ff */
[----:B--2---:R-:W-:Y:S05]  /*8f30*/  @!P0 NANOSLEEP.SYNCS 0x989680 ;  /* 0x009896800000895d */ /* 0x004fea0003900000 */
[----:B------:R-:W2:Y:S02]  /*8f40*/  @!P0 SYNCS.PHASECHK.TRANS64 P0, [R0+URZ], R2 ;  /* 0x00000002000085a7 */ /* 0x000ea400080010ff */
[----:B--2---:R-:W-:Y:S05]  /*8f50*/  @!P0 BRA `(.L_x_127) ;  /* 0xfffffffc00f08947 */ /* 0x004fea000383ffff */
[----:B------:R-:W-:Y:S05]  /*8f60*/  BRA `(.L_x_128) ;  /* 0xffffff9000e07947 */ /* 0x000fea000383ffff */
.L_x_39:
[----:B-1----:R1:W2:Y:S02]  /*8f70*/  SYNCS.PHASECHK.TRANS64.TRYWAIT P0, [R0+URZ+0xd0], R4 ;  /* 0x0000d004000075a7 */ /* 0x0022a400080011ff */
[----:B--2---:R-:W-:Y:S05]  /*8f80*/  @!P0 NANOSLEEP.SYNCS 0x989680 ;  /* 0x009896800000895d */ /* 0x004fea0003900000 */
[----:B------:R-:W2:Y:S02]  /*8f90*/  @!P0 SYNCS.PHASECHK.TRANS64 P0, [R0+URZ+0xd0], R4 ;  /* 0x0000d004000085a7 */ /* 0x000ea400080010ff */
[----:B--2---:R-:W-:Y:S05]  /*8fa0*/  @!P0 BRA `(.L_x_39) ;  /* 0xfffffffc00f08947 */ /* 0x004fea000383ffff */
[----:B------:R-:W-:Y:S05]  /*8fb0*/  BRA `(.L_x_129) ;  /* 0xffffff94003c7947 */ /* 0x000fea000383ffff */
.L_x_40:
[----:B------:R-:W-:-:S07]  /*8fc0*/  MOV R0, UR5 ;  /* 0x0000000500007c02 */ /* 0x000fce0008000f00 */
.L_x_130:
[----:B-1----:R1:W2:Y:S02]  /*8fd0*/  SYNCS.PHASECHK.TRANS64.TRYWAIT P0, [R0+URZ+0x80], R5 ;  /* 0x00008005000075a7 */ /* 0x0022a400080011ff */
[----:B--2---:R-:W-:Y:S05]  /*8fe0*/  @!P0 NANOSLEEP.SYNCS 0x989680 ;  /* 0x009896800000895d */ /* 0x004fea0003900000 */
[----:B------:R-:W2:Y:S02]  /*8ff0*/  @!P0 SYNCS.PHASECHK.TRANS64 P0, [R0+URZ+0x80], R5 ;  /* 0x00008005000085a7 */ /* 0x000ea400080010ff */
[----:B--2---:R-:W-:Y:S05]  /*9000*/  @!P0 BRA `(.L_x_130) ;  /* 0xfffffffc00f08947 */ /* 0x004fea000383ffff */
[----:B------:R-:W-:Y:S05]  /*9010*/  BRA `(.L_x_131) ;  /* 0xffffff94004c7947 */ /* 0x000fea000383ffff */
.L_x_41:
[----:B-1----:R1:W2:Y:S02]  /*9020*/  SYNCS.PHASECHK.TRANS64.TRYWAIT P1, [R0+URZ+0x70], R4 ;  /* 0x00007004000075a7 */ /* 0x0022a400080211ff */
[----:B--2---:R-:W-:Y:S05]  /*9030*/  @!P1 NANOSLEEP.SYNCS 0x989680 ;  /* 0x009896800000995d */ /* 0x004fea0003900000 */
[----:B------:R-:W2:Y:S02]  /*9040*/  @!P1 SYNCS.PHASECHK.TRANS64 P1, [R0+URZ+0x70], R4 ;  /* 0x00007004000095a7 */ /* 0x000ea400080210ff */
[----:B--2---:R-:W-:Y:S05]  /*9050*/  @!P1 BRA `(.L_x_41) ;  /* 0xfffffffc00f09947 */ /* 0x004fea000383ffff */
[----:B------:R-:W-:Y:S05]  /*9060*/  BRA `(.L_x_132) ;  /* 0xffffff94007c7947 */ /* 0x000fea000383ffff */
.L_x_44:
[----:B------:R-:W-:-:S07]  /*9070*/  MOV R0, UR5 ;  /* 0x0000000500007c02 */ /* 0x000fce0008000f00 */
.L_x_133:
[----:B-1----:R1:W2:Y:S02]  /*9080*/  SYNCS.PHASECHK.TRANS64.TRYWAIT P0, [R0+URZ+0x80], R2 ;  /* 0x00008002000075a7 */ /* 0x0022a400080011ff */
[----:B--2---:R-:W-:Y:S05]  /*9090*/  @!P0 NANOSLEEP.SYNCS 0x989680 ;  /* 0x009896800000895d */ /* 0x004fea0003900000 */
[----:B------:R-:W2:Y:S02]  /*90a0*/  @!P0 SYNCS.PHASECHK.TRANS64 P0, [R0+URZ+0x80], R2 ;  /* 0x00008002000085a7 */ /* 0x000ea400080010ff */
[----:B--2---:R-:W-:Y:S05]  /*90b0*/  @!P0 BRA `(.L_x_133) ;  /* 0xfffffffc00f08947 */ /* 0x004fea000383ffff */
[----:B------:R-:W-:Y:S05]  /*90c0*/  BRA `(.L_x_43) ;  /* 0xffffff9400d07947 */ /* 0x000fea000383ffff */
.L_x_51:
[----:B-1----:R1:W2:Y:S02]  /*90d0*/  SYNCS.PHASECHK.TRANS64.TRYWAIT P1, [R0+URZ+0x70], R2 ;  /* 0x00007002000075a7 */ /* 0x0022a400080211ff */
[----:B--2---:R-:W-:Y:S05]  /*90e0*/  @!P1 NANOSLEEP.SYNCS 0x989680 ;  /* 0x009896800000995d */ /* 0x004fea0003900000 */
[----:B------:R-:W2:Y:S02]  /*90f0*/  @!P1 SYNCS.PHASECHK.TRANS64 P1, [R0+URZ+0x70], R2 ;  /* 0x00007002000095a7 */ /* 0x000ea400080210ff */
[----:B--2---:R-:W-:Y:S05]  /*9100*/  @!P1 BRA `(.L_x_51) ;  /* 0xfffffffc00f09947 */ /* 0x004fea000383ffff */
[----:B------:R-:W-:Y:S05]  /*9110*/  BRA `(.L_x_134) ;  /* 0xffffff9c00307947 */ /* 0x000fea000383ffff */
.L_x_52:
[----:B------:R-:W-:-:S07]  /*9120*/  MOV R2, UR8 ;  /* 0x0000000800027c02 */ /* 0x000fce0008000f00 */
.L_x_135:
[----:B-1----:R1:W2:Y:S02]  /*9130*/  SYNCS.PHASECHK.TRANS64.TRYWAIT P0, [R2+URZ+0xb0], R0 ;  /* 0x0000b000020075a7 */ /* 0x0022a400080011ff */
[----:B--2---:R-:W-:Y:S05]  /*9140*/  @!P0 NANOSLEEP.SYNCS 0x989680 ;  /* 0x009896800000895d */ /* 0x004fea0003900000 */
[----:B------:R-:W2:Y:S02]  /*9150*/  @!P0 SYNCS.PHASECHK.TRANS64 P0, [R2+URZ+0xb0], R0 ;  /* 0x0000b000020085a7 */ /* 0x000ea400080010ff */
[----:B--2---:R-:W-:Y:S05]  /*9160*/  @!P0 BRA `(.L_x_135) ;  /* 0xfffffffc00f08947 */ /* 0x004fea000383ffff */
[----:B------:R-:W-:Y:S05]  /*9170*/  BRA `(.L_x_136) ;  /* 0xffffff9c00807947 */ /* 0x000fea000383ffff */
.L_x_55:
[----:B------:R-:W-:Y:S07]  /*9180*/  MOV R0, UR7 ;  /* 0x0000000700007c02 */ /* 0x000fee0008000f00 */
.L_x_137:
[----:B-1----:R1:W2:Y:S02]  /*9190*/  SYNCS.PHASECHK.TRANS64.TRYWAIT P0, [R0+URZ], R2 ;  /* 0x00000002000075a7 */ /* 0x0022a400080011ff */
[----:B--2---:R-:W-:Y:S05]  /*91a0*/  @!P0 NANOSLEEP.SYNCS 0x989680 ;  /* 0x009896800000895d */ /* 0x004fea0003900000 */
[----:B------:R-:W2:Y:S02]  /*91b0*/  @!P0 SYNCS.PHASECHK.TRANS64 P0, [R0+URZ], R2 ;  /* 0x00000002000085a7 */ /* 0x000ea400080010ff */
[----:B--2---:R-:W-:Y:S05]  /*91c0*/  @!P0 BRA `(.L_x_137) ;  /* 0xfffffffc00f08947 */ /* 0x004fea000383ffff */
[----:B------:R-:W-:Y:S05]  /*91d0*/  BRA `(.L_x_54) ;  /* 0xffffff9c009c7947 */ /* 0x000fea000383ffff */
.L_x_58:
[----:B------:R-:W-:-:S07]  /*91e0*/  MOV R0, UR5 ;  /* 0x0000000500007c02 */ /* 0x000fce0008000f00 */
.L_x_138:
[----:B--2---:R2:W3:Y:S02]  /*91f0*/  SYNCS.PHASECHK.TRANS64.TRYWAIT P0, [R0+URZ], R2 ;  /* 0x00000002000075a7 */ /* 0x0044e400080011ff */
[----:B---3--:R-:W-:Y:S05]  /*9200*/  @!P0 NANOSLEEP.SYNCS 0x989680 ;  /* 0x009896800000895d */ /* 0x008fea0003900000 */
[----:B------:R-:W3:Y:S02]  /*9210*/  @!P0 SYNCS.PHASECHK.TRANS64 P0, [R0+URZ], R2 ;  /* 0x00000002000085a7 */ /* 0x000ee400080010ff */
[----:B---3--:R-:W-:Y:S05]  /*9220*/  @!P0 BRA `(.L_x_138) ;  /* 0xfffffffc00f08947 */ /* 0x008fea000383ffff */
[----:B------:R-:W-:Y:S05]  /*9230*/  BRA `(.L_x_139) ;  /* 0xffffffa000507947 */ /* 0x000fea000383ffff */
.L_x_59:
[----:B------:R-:W-:-:S07]  /*9240*/  MOV R0, UR5 ;  /* 0x0000000500007c02 */ /* 0x000fce0008000f00 */
.L_x_140:
[----:B-1----:R1:W2:Y:S02]  /*9250*/  SYNCS.PHASECHK.TRANS64.TRYWAIT P0, [R0+URZ], R3 ;  /* 0x00000003000075a7 */ /* 0x0022a400080011ff */
[----:B--2---:R-:W-:Y:S05]  /*9260*/  @!P0 NANOSLEEP.SYNCS 0x989680 ;  /* 0x009896800000895d */ /* 0x004fea0003900000 */
[----:B------:R-:W2:Y:S02]  /*9270*/  @!P0 SYNCS.PHASECHK.TRANS64 P0, [R0+URZ], R3 ;  /* 0x00000003000085a7 */ /* 0x000ea400080010ff */
[----:B--2---:R-:W-:Y:S05]  /*9280*/  @!P0 BRA `(.L_x_140) ;  /* 0xfffffffc00f08947 */ /* 0x004fea000383ffff */
[----:B------:R-:W-:Y:S05]  /*9290*/  BRA `(.L_x_141) ;  /* 0xffffffa0005c7947 */ /* 0x000fea000383ffff */
.L_x_60:
[----:B------:R-:W-:-:S07]  /*92a0*/  MOV R0, UR5 ;  /* 0x0000000500007c02 */ /* 0x000fce0008000f00 */
.L_x_142:
[----:B-1----:R1:W2:Y:S02]  /*92b0*/  SYNCS.PHASECHK.TRANS64.TRYWAIT P0, [R0+URZ], R3 ;  /* 0x00000003000075a7 */ /* 0x0022a400080011ff */
[----:B--2---:R-:W-:Y:S05]  /*92c0*/  @!P0 NANOSLEEP.SYNCS 0x989680 ;  /* 0x009896800000895d */ /* 0x004fea0003900000 */
[----:B------:R-:W2:Y:S02]  /*92d0*/  @!P0 SYNCS.PHASECHK.TRANS64 P0, [R0+URZ], R3 ;  /* 0x00000003000085a7 */ /* 0x000ea400080010ff */
[----:B--2---:R-:W-:Y:S05]  /*92e0*/  @!P0 BRA `(.L_x_142) ;  /* 0xfffffffc00f08947 */ /* 0x004fea000383ffff */
[----:B------:R-:W-:Y:S05]  /*92f0*/  BRA `(.L_x_143) ;  /* 0xffffffa000687947 */ /* 0x000fea000383ffff */
.L_x_61:
[----:B-1----:R-:W-:-:S07]  /*9300*/  MOV R0, UR7 ;  /* 0x0000000700007c02 */ /* 0x002fce0008000f00 */
.L_x_144:
[----:B-1----:R1:W2:Y:S02]  /*9310*/  SYNCS.PHASECHK.TRANS64.TRYWAIT P0, [R0+URZ], R2 ;  /* 0x00000002000075a7 */ /* 0x0022a400080011ff */
[----:B--2---:R-:W-:Y:S05]  /*9320*/  @!P0 NANOSLEEP.SYNCS 0x989680 ;  /* 0x009896800000895d */ /* 0x004fea0003900000 */
[----:B------:R-:W2:Y:S02]  /*9330*/  @!P0 SYNCS.PHASECHK.TRANS64 P0, [R0+URZ], R2 ;  /* 0x00000002000085a7 */ /* 0x000ea400080010ff */
[----:B--2---:R-:W-:Y:S05]  /*9340*/  @!P0 BRA `(.L_x_144) ;  /* 0xfffffffc00f08947 */ /* 0x004fea000383ffff */
[----:B------:R-:W-:Y:S05]  /*9350*/  BRA `(.L_x_145) ;  /* 0xffffffa000747947 */ /* 0x000fea000383ffff */
.L_x_66:
[----:B--2---:R2:W3:Y:S02]  /*9360*/  SYNCS.PHASECHK.TRANS64.TRYWAIT P0, [R0+URZ+0x70], R2 ;  /* 0x00007002000075a7 */ /* 0x0044e400080011ff */
[----:B---3--:R-:W-:Y:S05]  /*9370*/  @!P0 NANOSLEEP.SYNCS 0x989680 ;  /* 0x009896800000895d */ /* 0x008fea0003900000 */
[----:B------:R-:W3:Y:S02]  /*9380*/  @!P0 SYNCS.PHASECHK.TRANS64 P0, [R0+URZ+0x70], R2 ;  /* 0x00007002000085a7 */ /* 0x000ee400080010ff */
[----:B---3--:R-:W-:Y:S05]  /*9390*/  @!P0 BRA `(.L_x_66) ;  /* 0xfffffffc00f08947 */ /* 0x008fea000383ffff */
[----:B------:R-:W-:Y:S05]  /*93a0*/  BRA `(.L_x_146) ;  /* 0xffffffa400807947 */ /* 0x000fea000383ffff */
.L_x_69:
[----:B------:R-:W-:Y:S07]  /*93b0*/  MOV R0, UR7 ;  /* 0x0000000700007c02 */ /* 0x000fee0008000f00 */
.L_x_147:
[----:B--2---:R2:W3:Y:S02]  /*93c0*/  SYNCS.PHASECHK.TRANS64.TRYWAIT P0, [R0+URZ+0x68], R2 ;  /* 0x00006802000075a7 */ /* 0x0044e400080011ff */
[----:B---3--:R-:W-:Y:S05]  /*93d0*/  @!P0 NANOSLEEP.SYNCS 0x989680 ;  /* 0x009896800000895d */ /* 0x008fea0003900000 */
[----:B------:R-:W3:Y:S02]  /*93e0*/  @!P0 SYNCS.PHASECHK.TRANS64 P0, [R0+URZ+0x68], R2 ;  /* 0x00006802000085a7 */ /* 0x000ee400080010ff */
[----:B---3--:R-:W-:Y:S05]  /*93f0*/  @!P0 BRA `(.L_x_147) ;  /* 0xfffffffc00f08947 */ /* 0x008fea000383ffff */
[----:B------:R-:W-:Y:S05]  /*9400*/  BRA `(.L_x_68) ;  /* 0xffffffa800607947 */ /* 0x000fea000383ffff */
.L_x_72:
[----:B------:R-:W-:Y:S07]  /*9410*/  MOV R0, UR7 ;  /* 0x0000000700007c02 */ /* 0x000fee0008000f00 */
.L_x_148:
[----:B-1----:R1:W2:Y:S02]  /*9420*/  SYNCS.PHASECHK.TRANS64.TRYWAIT P0, [R0+URZ+0x40], R14 ;  /* 0x0000400e000075a7 */ /* 0x0022a400080011ff */
[----:B--2---:R-:W-:Y:S05]  /*9430*/  @!P0 NANOSLEEP.SYNCS 0x989680 ;  /* 0x009896800000895d */ /* 0x004fea0003900000 */
[----:B------:R-:W2:Y:S02]  /*9440*/  @!P0 SYNCS.PHASECHK.TRANS64 P0, [R0+URZ+0x40], R14 ;  /* 0x0000400e000085a7 */ /* 0x000ea400080010ff */
[----:B--2---:R-:W-:Y:S05]  /*9450*/  @!P0 BRA `(.L_x_148) ;  /* 0xfffffffc00f08947 */ /* 0x004fea000383ffff */
[----:B------:R-:W-:Y:S05]  /*9460*/  BRA `(.L_x_149) ;  /* 0xffffffa800d87947 */ /* 0x000fea000383ffff */
.L_x_73:
[----:B------:R-:W-:Y:S07]  /*9470*/  MOV R0, UR7 ;  /* 0x0000000700007c02 */ /* 0x000fee0008000f00 */
.L_x_150:
[----:B-1----:R1:W2:Y:S02]  /*9480*/  SYNCS.PHASECHK.TRANS64.TRYWAIT P0, [R0+URZ+0x48], R14 ;  /* 0x0000480e000075a7 */ /* 0x0022a400080011ff */
[----:B--2---:R-:W-:Y:S05]  /*9490*/  @!P0 NANOSLEEP.SYNCS 0x989680 ;  /* 0x009896800000895d */ /* 0x004fea0003900000 */
[----:B------:R-:W2:Y:S02]  /*94a0*/  @!P0 SYNCS.PHASECHK.TRANS64 P0, [R0+URZ+0x48], R14 ;  /* 0x0000480e000085a7 */ /* 0x000ea400080010ff */
[----:B--2---:R-:W-:Y:S05]  /*94b0*/  @!P0 BRA `(.L_x_150) ;  /* 0xfffffffc00f08947 */ /* 0x004fea000383ffff */
[----:B------:R-:W-:Y:S05]  /*94c0*/  BRA `(.L_x_151) ;  /* 0xffffffac00107947 */ /* 0x000fea000383ffff */
.L_x_74:
[----:B------:R-:W-:Y:S07]  /*94d0*/  MOV R0, UR7 ;  /* 0x0000000700007c02 */ /* 0x000fee0008000f00 */
.L_x_152:
[----:B-1----:R1:W2:Y:S02]  /*94e0*/  SYNCS.PHASECHK.TRANS64.TRYWAIT P0, [R0+URZ+0x50], R14 ;  /* 0x0000500e000075a7 */ /* 0x0022a400080011ff */
[----:B--2---:R-:W-:Y:S05]  /*94f0*/  @!P0 NANOSLEEP.SYNCS 0x989680 ;  /* 0x009896800000895d */ /* 0x004fea0003900000 */
[----:B------:R-:W2:Y:S02]  /*9500*/  @!P0 SYNCS.PHASECHK.TRANS64 P0, [R0+URZ+0x50], R14 ;  /* 0x0000500e000085a7 */ /* 0x000ea400080010ff */
[----:B--2---:R-:W-:Y:S05]  /*9510*/  @!P0 BRA `(.L_x_152) ;  /* 0xfffffffc00f08947 */ /* 0x004fea000383ffff */
[----:B------:R-:W-:Y:S05]  /*9520*/  BRA `(.L_x_153) ;  /* 0xffffffac00547947 */ /* 0x000fea000383ffff */
.L_x_75:
[----:B------:R-:W-:Y:S07]  /*9530*/  MOV R0, UR7 ;  /* 0x0000000700007c02 */ /* 0x000fee0008000f00 */
.L_x_154:
[----:B-1----:R1:W2:Y:S02]  /*9540*/  SYNCS.PHASECHK.TRANS64.TRYWAIT P0, [R0+URZ+0x58], R14 ;  /* 0x0000580e000075a7 */ /* 0x0022a400080011ff */
[----:B--2---:R-:W-:Y:S05]  /*9550*/  @!P0 NANOSLEEP.SYNCS 0x989680 ;  /* 0x009896800000895d */ /* 0x004fea0003900000 */
[----:B------:R-:W2:Y:S02]  /*9560*/  @!P0 SYNCS.PHASECHK.TRANS64 P0, [R0+URZ+0x58], R14 ;  /* 0x0000580e000085a7 */ /* 0x000ea400080010ff */
[----:B--2---:R-:W-:Y:S05]  /*9570*/  @!P0 BRA `(.L_x_154) ;  /* 0xfffffffc00f08947 */ /* 0x004fea000383ffff */
[----:B------:R-:W-:Y:S05]  /*9580*/  BRA `(.L_x_155) ;  /* 0xffffffac00d87947 */ /* 0x000fea000383ffff */
.L_x_77:
[----:B------:R-:W-:-:S07]  /*9590*/  MOV R0, UR7 ;  /* 0x0000000700007c02 */ /* 0x000fce0008000f00 */
.L_x_156:
[----:B-1----:R1:W3:Y:S02]  /*95a0*/  SYNCS.PHASECHK.TRANS64.TRYWAIT P0, [R0+URZ+0x40], R2 ;  /* 0x00004002000075a7 */ /* 0x0022e400080011ff */
[----:B---3--:R-:W-:Y:S05]  /*95b0*/  @!P0 NANOSLEEP.SYNCS 0x989680 ;  /* 0x009896800000895d */ /* 0x008fea0003900000 */
[----:B------:R-:W3:Y:S02]  /*95c0*/  @!P0 SYNCS.PHASECHK.TRANS64 P0, [R0+URZ+0x40], R2 ;  /* 0x00004002000085a7 */ /* 0x000ee400080010ff */
[----:B---3--:R-:W-:Y:S05]  /*95d0*/  @!P0 BRA `(.L_x_156) ;  /* 0xfffffffc00f08947 */ /* 0x008fea000383ffff */
[----:B------:R-:W-:Y:S05]  /*95e0*/  BRA `(.L_x_157) ;  /* 0xffffffb000487947 */ /* 0x000fea000383ffff */
.L_x_78:
[----:B-1----:R-:W-:-:S07]  /*95f0*/  MOV R0, UR7 ;  /* 0x0000000700007c02 */ /* 0x002fce0008000f00 */
.L_x_158:
[----:B-1----:R1:W3:Y:S02]  /*9600*/  SYNCS.PHASECHK.TRANS64.TRYWAIT P0, [R0+URZ+0x48], R2 ;  /* 0x00004802000075a7 */ /* 0x0022e400080011ff */
[----:B---3--:R-:W-:Y:S05]  /*9610*/  @!P0 NANOSLEEP.SYNCS 0x989680 ;  /* 0x009896800000895d */ /* 0x008fea0003900000 */
[----:B------:R-:W3:Y:S02]  /*9620*/  @!P0 SYNCS.PHASECHK.TRANS64 P0, [R0+URZ+0x48], R2 ;  /* 0x00004802000085a7 */ /* 0x000ee400080010ff */
[----:B---3--:R-:W-:Y:S05]  /*9630*/  @!P0 BRA `(.L_x_158) ;  /* 0xfffffffc00f08947 */ /* 0x008fea000383ffff */
[----:B------:R-:W-:Y:S05]  /*9640*/  BRA `(.L_x_159) ;  /* 0xffffffb000387947 */ /* 0x000fea000383ffff */
.L_x_79:
[----:B-1----:R-:W-:-:S07]  /*9650*/  MOV R0, UR7 ;  /* 0x0000000700007c02 */ /* 0x002fce0008000f00 */
.L_x_160:
[----:B-1----:R1:W3:Y:S02]  /*9660*/  SYNCS.PHASECHK.TRANS64.TRYWAIT P0, [R0+URZ+0x50], R2 ;  /* 0x00005002000075a7 */ /* 0x0022e400080011ff */
[----:B---3--:R-:W-:Y:S05]  /*9670*/  @!P0 NANOSLEEP.SYNCS 0x989680 ;  /* 0x009896800000895d */ /* 0x008fea0003900000 */
[----:B------:R-:W3:Y:S02]  /*9680*/  @!P0 SYNCS.PHASECHK.TRANS64 P0, [R0+URZ+0x50], R2 ;  /* 0x00005002000085a7 */ /* 0x000ee400080010ff */
[----:B---3--:R-:W-:Y:S05]  /*9690*/  @!P0 BRA `(.L_x_160) ;  /* 0xfffffffc00f08947 */ /* 0x008fea000383ffff */
[----:B------:R-:W-:Y:S05]  /*96a0*/  BRA `(.L_x_161) ;  /* 0xffffffb000287947 */ /* 0x000fea000383ffff */
.L_x_81:
[----:B--2---:R2:W4:Y:S02]  /*96b0*/  SYNCS.PHASECHK.TRANS64.TRYWAIT P0, [R0+URZ+0x70], R2 ;  /* 0x00007002000075a7 */ /* 0x00452400080011ff */
[----:B----4-:R-:W-:Y:S05]  /*96c0*/  @!P0 NANOSLEEP.SYNCS 0x989680 ;  /* 0x009896800000895d */ /* 0x010fea0003900000 */
[----:B------:R-:W4:Y:S02]  /*96d0*/  @!P0 SYNCS.PHASECHK.TRANS64 P0, [R0+URZ+0x70], R2 ;  /* 0x00007002000085a7 */ /* 0x000f2400080010ff */
[----:B----4-:R-:W-:Y:S05]  /*96e0*/  @!P0 BRA `(.L_x_81) ;  /* 0xfffffffc00f08947 */ /* 0x010fea000383ffff */
[----:B------:R-:W-:Y:S05]  /*96f0*/  BRA `(.L_x_162) ;  /* 0xffffffb000f47947 */ /* 0x000fea000383ffff */
.L_x_92:
[----:B-1----:R1:W3:Y:S02]  /*9700*/  SYNCS.PHASECHK.TRANS64.TRYWAIT P1, [R2+URZ+0x20], R0 ;  /* 0x00002000020075a7 */ /* 0x0022e400080211ff */
[----:B---3--:R-:W-:Y:S05]  /*9710*/  @!P1 NANOSLEEP.SYNCS 0x989680 ;  /* 0x009896800000995d */ /* 0x008fea0003900000 */
[----:B------:R-:W3:Y:S02]  /*9720*/  @!P1 SYNCS.PHASECHK.TRANS64 P1, [R2+URZ+0x20], R0 ;  /* 0x00002000020095a7 */ /* 0x000ee400080210ff */
[----:B---3--:R-:W-:Y:S05]  /*9730*/  @!P1 BRA `(.L_x_92) ;  /* 0xfffffffc00f09947 */ /* 0x008fea000383ffff */
[----:B------:R-:W-:Y:S05]  /*9740*/  BRA `(.L_x_91) ;  /* 0xffffffc0000c7947 */ /* 0x000fea000383ffff */
.L_x_94:
[----:B-1----:R1:W2:Y:S02]  /*9750*/  SYNCS.PHASECHK.TRANS64.TRYWAIT P0, [R113+URZ+0x90], R3 ;  /* 0x00009003710075a7 */ /* 0x0022a400080011ff */
[----:B--2---:R-:W-:Y:S05]  /*9760*/  @!P0 NANOSLEEP.SYNCS 0x989680 ;  /* 0x009896800000895d */ /* 0x004fea0003900000 */
[----:B------:R-:W2:Y:S02]  /*9770*/  @!P0 SYNCS.PHASECHK.TRANS64 P0, [R113+URZ+0x90], R3 ;  /* 0x00009003710085a7 */ /* 0x000ea400080010ff */
[----:B--2---:R-:W-:Y:S05]  /*9780*/  @!P0 BRA `(.L_x_94) ;  /* 0xfffffffc00f08947 */ /* 0x004fea000383ffff */
[----:B------:R-:W-:Y:S05]  /*9790*/  BRA `(.L_x_93) ;  /* 0xffffffc000607947 */ /* 0x000fea000383ffff */
.L_x_102:
[----:B--2---:R2:W3:Y:S02]  /*97a0*/  SYNCS.PHASECHK.TRANS64.TRYWAIT P0, [R0+URZ+0x20], R3 ;  /* 0x00002003000075a7 */ /* 0x0044e400080011ff */
[----:B---3--:R-:W-:Y:S05]  /*97b0*/  @!P0 NANOSLEEP.SYNCS 0x989680 ;  /* 0x009896800000895d */ /* 0x008fea0003900000 */
[----:B------:R-:W3:Y:S02]  /*97c0*/  @!P0 SYNCS.PHASECHK.TRANS64 P0, [R0+URZ+0x20], R3 ;  /* 0x00002003000085a7 */ /* 0x000ee400080010ff */
[----:B---3--:R-:W-:Y:S05]  /*97d0*/  @!P0 BRA `(.L_x_102) ;  /* 0xfffffffc00f08947 */ /* 0x008fea000383ffff */
[----:B------:R-:W-:Y:S05]  /*97e0*/  BRA `(.L_x_101) ;  /* 0xffffffcc00507947 */ /* 0x000fea000383ffff */
.L_x_110:
[----:B--2---:R2:W3:Y:S02]  /*97f0*/  SYNCS.PHASECHK.TRANS64.TRYWAIT P0, [R0+URZ+0x20], R4 ;  /* 0x00002004000075a7 */ /* 0x0044e400080011ff */
[----:B---3--:R-:W-:Y:S05]  /*9800*/  @!P0 NANOSLEEP.SYNCS 0x989680 ;  /* 0x009896800000895d */ /* 0x008fea0003900000 */
[----:B------:R-:W3:Y:S02]  /*9810*/  @!P0 SYNCS.PHASECHK.TRANS64 P0, [R0+URZ+0x20], R4 ;  /* 0x00002004000085a7 */ /* 0x000ee400080010ff */
[----:B---3--:R-:W-:Y:S05]  /*9820*/  @!P0 BRA `(.L_x_110) ;  /* 0xfffffffc00f08947 */ /* 0x008fea000383ffff */
[----:B------:R-:W-:Y:S05]  /*9830*/  BRA `(.L_x_109) ;  /* 0xffffffd800947947 */ /* 0x000fea000383ffff */
.L_x_118:
[----:B--2---:R2:W3:Y:S02]  /*9840*/  SYNCS.PHASECHK.TRANS64.TRYWAIT P0, [R0+URZ+0x20], R4 ;  /* 0x00002004000075a7 */ /* 0x0044e400080011ff */
[----:B---3--:R-:W-:Y:S05]  /*9850*/  @!P0 NANOSLEEP.SYNCS 0x989680 ;  /* 0x009896800000895d */ /* 0x008fea0003900000 */
[----:B------:R-:W3:Y:S02]  /*9860*/  @!P0 SYNCS.PHASECHK.TRANS64 P0, [R0+URZ+0x20], R4 ;  /* 0x00002004000085a7 */ /* 0x000ee400080010ff */
[----:B---3--:R-:W-:Y:S05]  /*9870*/  @!P0 BRA `(.L_x_118) ;  /* 0xfffffffc00f08947 */ /* 0x008fea000383ffff */
[----:B------:R-:W-:Y:S05]  /*9880*/  BRA `(.L_x_117) ;  /* 0xffffffe400e47947 */ /* 0x000fea000383ffff */
        .weak           $__internal_0_$__cuda_sm10x_tcgen05_guardrail_trap_col_being_dealloced_not_returned_by_alloc
        .type           $__internal_0_$__cuda_sm10x_tcgen05_guardrail_trap_col_being_dealloced_not_returned_by_alloc,@function
        .size           $__internal_0_$__cuda_sm10x_tcgen05_guardrail_trap_col_being_dealloced_not_returned_by_alloc,($__internal_1_$__cuda_sm10x_tcgen05_guardrail_trap_phase_invalid_during_alloc - $__internal_0_$__cuda_sm10x_tcgen05_guardrail_trap_col_being_dealloced_not_returned_by_alloc)
$__internal_0_$__cuda_sm10x_tcgen05_guardrail_trap_col_being_dealloced_not_returned_by_alloc:
[----:B------:R-:W-:Y:S05]  /*9890*/  BPT.TRAP 0x1 ;  /* 0x000000040000795c */ /* 0x000fea0000300000 */
[----:B------:R-:W-:-:S04]  /*98a0*/  HFMA2 R3, -RZ, RZ, 0, 0 ;  /* 0x00000000ff037431 */ /* 0x000fc800000001ff */
[----:B------:R-:W-:Y:S05]  /*98b0*/  RET.REL.NODEC R2 `(_ZN7cutlass13device_kernelINS_4gemm6kernel13GemmUniversalIN4cute5tupleIJiiiiEEENS1_10collective13CollectiveMmaINS1_35MainloopSm100TmaUmmaWarpSpecializedILi2ELi2ELi4ENS5_IJNS4_1CILi1EEESB_SB_EEEEENS5_IJNSA_ILi64EEENSA_ILi256EEESE_EEENS_12float_e4m3_tENS5_IJlSB_lEEESH_SI_NS4_8TiledMMAINS4_8MMA_AtomIJNS4_10MMA_TraitsINS4_19SM100_MMA_F8F6F4_SSEJSH_SH_fSE_SF_NS4_17integral_constantINS4_4UMMA5MajorELSP_0EEESQ_NSN_INSO_7ScaleInELSR_0EEESS_EEEEEENS4_6LayoutISC_NS5_IJNSA_ILi0EEESW_SW_EEEEENS5_IJNS4_10UnderscoreESZ_SZ_EEEEENS4_13SM90_TMA_LOADENS4_14ComposedLayoutINS4_7SwizzleILi2ELi4ELi3EEENS4_18smem_ptr_flag_bitsILi8EEENSV_INS5_IJNSA_ILi8EEESE_EEENS5_IJSE_SB_EEEEEEEvNS4_8identityES12_S1C_vS1D_EENS_8epilogue10collective18CollectiveEpilogueINS1F_23Sm100TmaWarpSpecializedILi4ELi2ELi32ELb0ELb0EEEJSG_NS5_IJNSV_ISE_SB_EES1K_EEESH_SI_SH_SI_NS1F_6fusion15FusionCallbacksIS1J_NS1M_17LinearCombinationISH_fSH_fLNS_15FloatRoundStyleE2EEESG_S1L_JEEENS4_5SM1004TMEM4LOAD26SM100_TMEM_LOAD_16dp32b32xES12_S1C_NS4_39AutoVectorizingCopyWithAssumedAlignmentILi128EEENS4_14SM90_TMA_STOREES1C_S1X_S1X_EEEvvEEEEvNT_6ParamsE) ;  /* 0xffffff6402d07950 */ /* 0x000fea0003c3ffff */
        .weak           $__internal_1_$__cuda_sm10x_tcgen05_guardrail_trap_phase_invalid_during_alloc
        .type           $__internal_1_$__cuda_sm10x_tcgen05_guardrail_trap_phase_invalid_during_alloc,@function
        .size           $__internal_1_$__cuda_sm10x_tcgen05_guardrail_trap_phase_invalid_during_alloc,($__internal_2_$__cuda_sm10x_tcgen05_guardrail_trap_unallocated_columns_being_dealloced - $__internal_1_$__cuda_sm10x_tcgen05_guardrail_trap_phase_invalid_during_alloc)
$__internal_1_$__cuda_sm10x_tcgen05_guardrail_trap_phase_invalid_during_alloc:
[----:B------:R-:W-:Y:S05]  /*98c0*/  BPT.TRAP 0x1 ;  /* 0x000000040000795c */ /* 0x000fea0000300000 */
[----:B------:R-:W-:-:S04]  /*98d0*/  MOV R3, 0x0 ;  /* 0x0000000000037802 */ /* 0x000fc80000000f00 */
[----:B------:R-:W-:Y:S05]  /*98e0*/  RET.REL.NODEC R2 `(_ZN7cutlass13device_kernelINS_4gemm6kernel13GemmUniversalIN4cute5tupleIJiiiiEEENS1_10collective13CollectiveMmaINS1_35MainloopSm100TmaUmmaWarpSpecializedILi2ELi2ELi4ENS5_IJNS4_1CILi1EEESB_SB_EEEEENS5_IJNSA_ILi64EEENSA_ILi256EEESE_EEENS_12float_e4m3_tENS5_IJlSB_lEEESH_SI_NS4_8TiledMMAINS4_8MMA_AtomIJNS4_10MMA_TraitsINS4_19SM100_MMA_F8F6F4_SSEJSH_SH_fSE_SF_NS4_17integral_constantINS4_4UMMA5MajorELSP_0EEESQ_NSN_INSO_7ScaleInELSR_0EEESS_EEEEEENS4_6LayoutISC_NS5_IJNSA_ILi0EEESW_SW_EEEEENS5_IJNS4_10UnderscoreESZ_SZ_EEEEENS4_13SM90_TMA_LOADENS4_14ComposedLayoutINS4_7SwizzleILi2ELi4ELi3EEENS4_18smem_ptr_flag_bitsILi8EEENSV_INS5_IJNSA_ILi8EEESE_EEENS5_IJSE_SB_EEEEEEEvNS4_8identityES12_S1C_vS1D_EENS_8epilogue10collective18CollectiveEpilogueINS1F_23Sm100TmaWarpSpecializedILi4ELi2ELi32ELb0ELb0EEEJSG_NS5_IJNSV_ISE_SB_EES1K_EEESH_SI_SH_SI_NS1F_6fusion15FusionCallbacksIS1J_NS1M_17LinearCombinationISH_fSH_fLNS_15FloatRoundStyleE2EEESG_S1L_JEEENS4_5SM1004TMEM4LOAD26SM100_TMEM_LOAD_16dp32b32xES12_S1C_NS4_39AutoVectorizingCopyWithAssumedAlignmentILi128EEENS4_14SM90_TMA_STOREES1C_S1X_S1X_EEEvvEEEEvNT_6ParamsE) ;  /* 0xffffff6402c47950 */ /* 0x000fea0003c3ffff */
        .weak           $__internal_2_$__cuda_sm10x_tcgen05_guardrail_trap_unallocated_columns_being_dealloced
        .type           $__internal_2_$__cuda_sm10x_tcgen05_guardrail_trap_unallocated_columns_being_dealloced,@function
        .size           $__internal_2_$__cuda_sm10x_tcgen05_guardrail_trap_unallocated_columns_being_dealloced,(.L_x_164 - $__internal_2_$__cuda_sm10x_tcgen05_guardrail_trap_unallocated_columns_being_dealloced)
$__internal_2_$__cuda_sm10x_tcgen05_guardrail_trap_unallocated_columns_being_dealloced:
[----:B------:R-:W-:Y:S05]  /*98f0*/  BPT.TRAP 0x1 ;  /* 0x000000040000795c */ /* 0x000fea0000300000 */
[----:B------:R-:W-:-:S04]  /*9900*/  HFMA2 R3, -RZ, RZ, 0, 0 ;  /* 0x00000000ff037431 */ /* 0x000fc800000001ff */
[----:B------:R-:W-:Y:S05]  /*9910*/  RET.REL.NODEC R2 `(_ZN7cutlass13device_kernelINS_4gemm6kernel13GemmUniversalIN4cute5tupleIJiiiiEEENS1_10collective13CollectiveMmaINS1_35MainloopSm100TmaUmmaWarpSpecializedILi2ELi2ELi4ENS5_IJNS4_1CILi1EEESB_SB_EEEEENS5_IJNSA_ILi64EEENSA_ILi256EEESE_EEENS_12float_e4m3_tENS5_IJlSB_lEEESH_SI_NS4_8TiledMMAINS4_8MMA_AtomIJNS4_10MMA_TraitsINS4_19SM100_MMA_F8F6F4_SSEJSH_SH_fSE_SF_NS4_17integral_constantINS4_4UMMA5MajorELSP_0EEESQ_NSN_INSO_7ScaleInELSR_0EEESS_EEEEEENS4_6LayoutISC_NS5_IJNSA_ILi0EEESW_SW_EEEEENS5_IJNS4_10UnderscoreESZ_SZ_EEEEENS4_13SM90_TMA_LOADENS4_14ComposedLayoutINS4_7SwizzleILi2ELi4ELi3EEENS4_18smem_ptr_flag_bitsILi8EEENSV_INS5_IJNSA_ILi8EEESE_EEENS5_IJSE_SB_EEEEEEEvNS4_8identityES12_S1C_vS1D_EENS_8epilogue10collective18CollectiveEpilogueINS1F_23Sm100TmaWarpSpecializedILi4ELi2ELi32ELb0ELb0EEEJSG_NS5_IJNSV_ISE_SB_EES1K_EEESH_SI_SH_SI_NS1F_6fusion15FusionCallbacksIS1J_NS1M_17LinearCombinationISH_fSH_fLNS_15FloatRoundStyleE2EEESG_S1L_JEEENS4_5SM1004TMEM4LOAD26SM100_TMEM_LOAD_16dp32b32xES12_S1C_NS4_39AutoVectorizingCopyWithAssumedAlignmentILi128EEENS4_14SM90_TMA_STOREES1C_S1X_S1X_EEEvvEEEEvNT_6ParamsE) ;  /* 0xffffff6402b87950 */ /* 0x000fea0003c3ffff */
.L_x_163:
[----:B------:R-:W-:-:S00]  /*9920*/  BRA `(.L_x_163) ;  /* 0xfffffffc00fc7947 */ /* 0x000fc0000383ffff */
[----:B------:R-:W-:-:S00]  /*9930*/  NOP ;  /* 0x0000000000007918 */ /* 0x000fc00000000000 */
        /* <DEDUP_REMOVED lines=12> */
.L_x_164:


//--------------------- .nv.global.init           --------------------------
	.section	.nv.global.init,"aw",@progbits
.nv.global.init:
	.type		$str$27,@object
	.size		$str$27,($str$28 - $str$27)
$str$27:
        /*0000*/ 	.byte	0x28, 0x61, 0x64, 0x64, 0x72, 0x65, 0x73, 0x73, 0x20, 0x26, 0x20, 0x6d, 0x61, 0x73, 0x6b, 0x29
        /*0010*/ 	.byte	0x20, 0x3d, 0x3d, 0x20, 0x30, 0x00
	.type		$str$28,@object
	.size		$str$28,($str$26 - $str$28)
$str$28:
        /*0016*/ 	.byte	0x2f, 0x74, 0x6d, 0x70, 0x2f, 0x63, 0x75, 0x74, 0x6c, 0x61, 0x73, 0x73, 0x5f, 0x73, 0x77, 0x65
        /*0026*/ 	.byte	0x65, 0x70, 0x5f, 0x73, 0x72, 0x63, 0x2f, 0x69, 0x6e, 0x63, 0x6c, 0x75, 0x64, 0x65, 0x2f, 0x63
        /*0036*/ 	.byte	0x75, 0x74, 0x65, 0x2f, 0x70, 0x6f, 0x69, 0x6e, 0x74, 0x65, 0x72, 0x5f, 0x66, 0x6c, 0x61, 0x67
        /*0046*/ 	.byte	0x67, 0x65, 0x64, 0x2e, 0x68, 0x70, 0x70, 0x00
	.type		$str$26,@object
	.size		$str$26,($str$25 - $str$26)
$str$26:
        /*004e*/ 	.byte	0x2f, 0x74, 0x6d, 0x70, 0x2f, 0x63, 0x75, 0x74, 0x6c, 0x61, 0x73, 0x73, 0x5f, 0x73, 0x77, 0x65
        /*005e*/ 	.byte	0x65, 0x70, 0x5f, 0x73, 0x72, 0x63, 0x2f, 0x69, 0x6e, 0x63, 0x6c, 0x75, 0x64, 0x65, 0x2f, 0x63
        /*006e*/ 	.byte	0x75, 0x74, 0x65, 0x2f, 0x61, 0x74, 0x6f, 0x6d, 0x2f, 0x63, 0x6f, 0x70, 0x79, 0x5f, 0x74, 0x72
        /*007e*/ 	.byte	0x61, 0x69, 0x74, 0x73, 0x5f, 0x73, 0x6d, 0x31, 0x30, 0x30, 0x2e, 0x68, 0x70, 0x70, 0x00
	.type		$str$25,@object
	.size		$str$25,(__unnamed_1 - $str$25)
$str$25:
        /*008d*/ 	.byte	0x28, 0x28, 0x75, 0x69, 0x6e, 0x74, 0x33, 0x32, 0x5f, 0x74, 0x28, 0x74, 0x68, 0x72, 0x65, 0x61
        /*009d*/ 	.byte	0x64, 0x49, 0x64, 0x78, 0x2e, 0x78, 0x29, 0x20, 0x2f, 0x20, 0x33, 0x32, 0x29, 0x20, 0x25, 0x20
        /*00ad*/ 	.byte	0x34, 0x29, 0x20, 0x3d, 0x3d, 0x20, 0x28, 0x28, 0x28, 0x74, 0x6d, 0x65, 0x6d, 0x5f, 0x61, 0x64
        /*00bd*/ 	.byte	0x64, 0x72, 0x20, 0x3e, 0x3e, 0x20, 0x31, 0x36, 0x29, 0x20, 0x2f, 0x20, 0x33, 0x32, 0x29, 0x20
        /*00cd*/ 	.byte	0x25, 0x20, 0x34, 0x29, 0x00
	.type		__unnamed_1,@object
	.size		__unnamed_1,(__unnamed_2 - __unnamed_1)
__unnamed_1:
        /*00d2*/ 	.byte	0x61, 0x75, 0x74, 0x6f, 0x20, 0x63, 0x75, 0x74, 0x65, 0x3a, 0x3a, 0x61, 0x73, 0x5f, 0x70, 0x6f
        /* <DEDUP_REMOVED lines=24> */
        /*0262*/ 	.byte	0x3c, 0x34, 0x30, 0x39, 0x36, 0x3e, 0x3e, 0x3e, 0x3e, 0x5d, 0x00
	.type		__unnamed_2,@object
	.size		__unnamed_2,(__unnamed_3 - __unnamed_2)
__unnamed_2:
        /* <DEDUP_REMOVED lines=26> */
	.type		__unnamed_3,@object
	.size		__unnamed_3,(.L_3 - __unnamed_3)
__unnamed_3:
        /* <DEDUP_REMOVED lines=40> */
        /*0688*/ 	.byte	0x74, 0x65, 0x3a, 0x3a, 0x43, 0x3c, 0x30, 0x3e, 0x3e, 0x3e, 0x3e, 0x5d, 0x00
.L_3:


//--------------------- .nv.shared._ZN7cutlass13device_kernelINS_4gemm6kernel13GemmUniversalIN4cute5tupleIJiiiiEEENS1_10collective13CollectiveMmaINS1_35MainloopSm100TmaUmmaWarpSpecializedILi2ELi2ELi4ENS5_IJNS4_1CILi1EEESB_SB_EEEEENS5_IJNSA_ILi64EEENSA_ILi256EEESE_EEENS_12float_e4m3_tENS5_IJlSB_lEEESH_SI_NS4_8TiledMMAINS4_8MMA_AtomIJNS4_10MMA_TraitsINS4_19SM100_MMA_F8F6F4_SSEJSH_SH_fSE_SF_NS4_17integral_constantINS4_4UMMA5MajorELSP_0EEESQ_NSN_INSO_7ScaleInELSR_0EEESS_EEEEEENS4_6LayoutISC_NS5_IJNSA_ILi0EEESW_SW_EEEEENS5_IJNS4_10UnderscoreESZ_SZ_EEEEENS4_13SM90_TMA_LOADENS4_14ComposedLayoutINS4_7SwizzleILi2ELi4ELi3EEENS4_18smem_ptr_flag_bitsILi8EEENSV_INS5_IJNSA_ILi8EEESE_EEENS5_IJSE_SB_EEEEEEEvNS4_8identityES12_S1C_vS1D_EENS_8epilogue10collective18CollectiveEpilogueINS1F_23Sm100TmaWarpSpecializedILi4ELi2ELi32ELb0ELb0EEEJSG_NS5_IJNSV_ISE_SB_EES1K_EEESH_SI_SH_SI_NS1F_6fusion15FusionCallbacksIS1J_NS1M_17LinearCombinationISH_fSH_fLNS_15FloatRoundStyleE2EEESG_S1L_JEEENS4_5SM1004TMEM4LOAD26SM100_TMEM_LOAD_16dp32b32xES12_S1C_NS4_39AutoVectorizingCopyWithAssumedAlignmentILi128EEENS4_14SM90_TMA_STOREES1C_S1X_S1X_EEEvvEEEEvNT_6ParamsE --------------------------
	.section	.nv.shared._ZN7cutlass13device_kernelINS_4gemm6kernel13GemmUniversalIN4cute5tupleIJiiiiEEENS1_10collective13CollectiveMmaINS1_35MainloopSm100TmaUmmaWarpSpecializedILi2ELi2ELi4ENS5_IJNS4_1CILi1EEESB_SB_EEEEENS5_IJNSA_ILi64EEENSA_ILi256EEESE_EEENS_12float_e4m3_tENS5_IJlSB_lEEESH_SI_NS4_8TiledMMAINS4_8MMA_AtomIJNS4_10MMA_TraitsINS4_19SM100_MMA_F8F6F4_SSEJSH_SH_fSE_SF_NS4_17integral_constantINS4_4UMMA5MajorELSP_0EEESQ_NSN_INSO_7ScaleInELSR_0EEESS_EEEEEENS4_6LayoutISC_NS5_IJNSA_ILi0EEESW_SW_EEEEENS5_IJNS4_10UnderscoreESZ_SZ_EEEEENS4_13SM90_TMA_LOADENS4_14ComposedLayoutINS4_7SwizzleILi2ELi4ELi3EEENS4_18smem_ptr_flag_bitsILi8EEENSV_INS5_IJNSA_ILi8EEESE_EEENS5_IJSE_SB_EEEEEEEvNS4_8identityES12_S1C_vS1D_EENS_8epilogue10collective18CollectiveEpilogueINS1F_23Sm100TmaWarpSpecializedILi4ELi2ELi32ELb0ELb0EEEJSG_NS5_IJNSV_ISE_SB_EES1K_EEESH_SI_SH_SI_NS1F_6fusion15FusionCallbacksIS1J_NS1M_17LinearCombinationISH_fSH_fLNS_15FloatRoundStyleE2EEESG_S1L_JEEENS4_5SM1004TMEM4LOAD26SM100_TMEM_LOAD_16dp32b32xES12_S1C_NS4_39AutoVectorizingCopyWithAssumedAlignmentILi128EEENS4_14SM90_TMA_STOREES1C_S1X_S1X_EEEvvEEEEvNT_6ParamsE,"aw",@nobits
	.sectionflags	@""
	.align	16
	.zero		1024


//--------------------- .nv.shared.reserved.0     --------------------------
	.section	.nv.shared.reserved.0,"aw",@nobits
	.weak		__nv_reservedSMEM_offset_0_alias
	.size		__nv_reservedSMEM_offset_0_alias, 0, 64
	.other		__nv_reservedSMEM_offset_0_alias,@"STO_CUDA_RESERVED_SHARED STV_DEFAULT"
__nv_reservedSMEM_offset_0_alias:
	.zero		0
.nv.shared.reserved.0:
	.zero		64
	.weak		__nv_reservedSMEM_tcgen05_partition
	.type		__nv_reservedSMEM_tcgen05_partition,@object
	.size		__nv_reservedSMEM_tcgen05_partition,(.L_0 - __nv_reservedSMEM_tcgen05_partition)
__nv_reservedSMEM_tcgen05_partition:
	.zero		32
.L_0:


//--------------------- .nv.global                --------------------------
	.section	.nv.global,"aw",@nobits
.nv.global:
	.type		_ZN40_INTERNAL_dcd7c355_4_k_cu_bc8b7ca1_279874cute1_E,@object
	.size		_ZN40_INTERNAL_dcd7c355_4_k_cu_bc8b7ca1_279874cute1_E,(_ZN40_INTERNAL_dcd7c355_4_k_cu_bc8b7ca1_279874cuda3std3__45__cpo6cbeginE - _ZN40_INTERNAL_dcd7c355_4_k_cu_bc8b7ca1_279874cute1_E)
_ZN40_INTERNAL_dcd7c355_4_k_cu_bc8b7ca1_279874cute1_E:
	.zero		1
	.type		_ZN40_INTERNAL_dcd7c355_4_k_cu_bc8b7ca1_279874cuda3std3__45__cpo6cbeginE,@object
	.size		_ZN40_INTERNAL_dcd7c355_4_k_cu_bc8b7ca1_279874cuda3std3__45__cpo6cbeginE,(_ZN40_INTERNAL_dcd7c355_4_k_cu_bc8b7ca1_279874cuda3std3__48in_placeE - _ZN40_INTERNAL_dcd7c355_4_k_cu_bc8b7ca1_279874cuda3std3__45__cpo6cbeginE)
_ZN40_INTERNAL_dcd7c355_4_k_cu_bc8b7ca1_279874cuda3std3__45__cpo6cbeginE:
	.zero		1
	.type		_ZN40_INTERNAL_dcd7c355_4_k_cu_bc8b7ca1_279874cuda3std3__48in_placeE,@object
	.size		_ZN40_INTERNAL_dcd7c355_4_k_cu_bc8b7ca1_279874cuda3std3__48in_placeE,(_ZN40_INTERNAL_dcd7c355_4_k_cu_bc8b7ca1_279874cuda3std6ranges3__45__cpo9iter_moveE - _ZN40_INTERNAL_dcd7c355_4_k_cu_bc8b7ca1_279874cuda3std3__48in_placeE)
_ZN40_INTERNAL_dcd7c355_4_k_cu_bc8b7ca1_279874cuda3std3__48in_placeE:
	.zero		1
	.type		_ZN40_INTERNAL_dcd7c355_4_k_cu_bc8b7ca1_279874cuda3std6ranges3__45__cpo9iter_moveE,@object
	.size		_ZN40_INTERNAL_dcd7c355_4_k_cu_bc8b7ca1_279874cuda3std6ranges3__45__cpo9iter_moveE,(_ZN40_INTERNAL_dcd7c355_4_k_cu_bc8b7ca1_279874cuda3std3__45__cpo5beginE - _ZN40_INTERNAL_dcd7c355_4_k_cu_bc8b7ca1_279874cuda3std6ranges3__45__cpo9iter_moveE)
_ZN40_INTERNAL_dcd7c355_4_k_cu_bc8b7ca1_279874cuda3std6ranges3__45__cpo9iter_moveE:
	.zero		1
	.type		_ZN40_INTERNAL_dcd7c355_4_k_cu_bc8b7ca1_279874cuda3std3__45__cpo5beginE,@object
	.size		_ZN40_INTERNAL_dcd7c355_4_k_cu_bc8b7ca1_279874cuda3std3__45__cpo5beginE,(_ZN40_INTERNAL_dcd7c355_4_k_cu_bc8b7ca1_279874cuda3std3__442_GLOBAL__N__dcd7c355_4_k_cu_bc8b7ca1_279876ignoreE - _ZN40_INTERNAL_dcd7c355_4_k_cu_bc8b7ca1_279874cuda3std3__45__cpo5beginE)
_ZN40_INTERNAL_dcd7c355_4_k_cu_bc8b7ca1_279874cuda3std3__45__cpo5beginE:
	.zero		1
	.type		_ZN40_INTERNAL_dcd7c355_4_k_cu_bc8b7ca1_279874cuda3std3__442_GLOBAL__N__dcd7c355_4_k_cu_bc8b7ca1_279876ignoreE,@object
	.size		_ZN40_INTERNAL_dcd7c355_4_k_cu_bc8b7ca1_279874cuda3std3__442_GLOBAL__N__dcd7c355_4_k_cu_bc8b7ca1_279876ignoreE,(_ZN40_INTERNAL_dcd7c355_4_k_cu_bc8b7ca1_279874cute7productE - _ZN40_INTERNAL_dcd7c355_4_k_cu_bc8b7ca1_279874cuda3std3__442_GLOBAL__N__dcd7c355_4_k_cu_bc8b7ca1_279876ignoreE)
_ZN40_INTERNAL_dcd7c355_4_k_cu_bc8b7ca1_279874cuda3std3__442_GLOBAL__N__dcd7c355_4_k_cu_bc8b7ca1_279876ignoreE:
	.zero		1
	.type		_ZN40_INTERNAL_dcd7c355_4_k_cu_bc8b7ca1_279874cute7productE,@object
	.size		_ZN40_INTERNAL_dcd7c355_4_k_cu_bc8b7ca1_279874cute7productE,(_ZN40_INTERNAL_dcd7c355_4_k_cu_bc8b7ca1_279874cuda3std3__45__cpo3endE - _ZN40_INTERNAL_dcd7c355_4_k_cu_bc8b7ca1_279874cute7productE)
_ZN40_INTERNAL_dcd7c355_4_k_cu_bc8b7ca1_279874cute7productE:
	.zero		1
	.type		_ZN40_INTERNAL_dcd7c355_4_k_cu_bc8b7ca1_279874cuda3std3__45__cpo3endE,@object
	.size		_ZN40_INTERNAL_dcd7c355_4_k_cu_bc8b7ca1_279874cuda3std3__45__cpo3endE,(_ZN40_INTERNAL_dcd7c355_4_k_cu_bc8b7ca1_279874cuda3std3__419piecewise_constructE - _ZN40_INTERNAL_dcd7c355_4_k_cu_bc8b7ca1_279874cuda3std3__45__cpo3endE)
_ZN40_INTERNAL_dcd7c355_4_k_cu_bc8b7ca1_279874cuda3std3__45__cpo3endE:
	.zero		1
	.type		_ZN40_INTERNAL_dcd7c355_4_k_cu_bc8b7ca1_279874cuda3std3__419piecewise_constructE,@object
	.size		_ZN40_INTERNAL_dcd7c355_4_k_cu_bc8b7ca1_279874cuda3std3__419piecewise_constructE,(_ZN40_INTERNAL_dcd7c355_4_k_cu_bc8b7ca1_279874cuda3std3__45__cpo4cendE - _ZN40_INTERNAL_dcd7c355_4_k_cu_bc8b7ca1_279874cuda3std3__419piecewise_constructE)
_ZN40_INTERNAL_dcd7c355_4_k_cu_bc8b7ca1_279874cuda3std3__419piecewise_constructE:
	.zero		1
	.type		_ZN40_INTERNAL_dcd7c355_4_k_cu_bc8b7ca1_279874cuda3std3__45__cpo4cendE,@object
	.size		_ZN40_INTERNAL_dcd7c355_4_k_cu_bc8b7ca1_279874cuda3std3__45__cpo4cendE,(_ZN40_INTERNAL_dcd7c355_4_k_cu_bc8b7ca1_279874cuda3std6ranges3__45__cpo4swapE - _ZN40_INTERNAL_dcd7c355_4_k_cu_bc8b7ca1_279874cuda3std3__45__cpo4cendE)
_ZN40_INTERNAL_dcd7c355_4_k_cu_bc8b7ca1_279874cuda3std3__45__cpo4cendE:
	.zero		1
	.type		_ZN40_INTERNAL_dcd7c355_4_k_cu_bc8b7ca1_279874cuda3std6ranges3__45__cpo4swapE,@object
	.size		_ZN40_INTERNAL_dcd7c355_4_k_cu_bc8b7ca1_279874cuda3std6ranges3__45__cpo4swapE,(.L_11 - _ZN40_INTERNAL_dcd7c355_4_k_cu_bc8b7ca1_279874cuda3std6ranges3__45__cpo4swapE)
_ZN40_INTERNAL_dcd7c355_4_k_cu_bc8b7ca1_279874cuda3std6ranges3__45__cpo4swapE:
	.zero		1
.L_11:


//--------------------- .nv.constant0._ZN7cutlass13device_kernelINS_4gemm6kernel13GemmUniversalIN4cute5tupleIJiiiiEEENS1_10collective13CollectiveMmaINS1_35MainloopSm100TmaUmmaWarpSpecializedILi2ELi2ELi4ENS5_IJNS4_1CILi1EEESB_SB_EEEEENS5_IJNSA_ILi64EEENSA_ILi256EEESE_EEENS_12float_e4m3_tENS5_IJlSB_lEEESH_SI_NS4_8TiledMMAINS4_8MMA_AtomIJNS4_10MMA_TraitsINS4_19SM100_MMA_F8F6F4_SSEJSH_SH_fSE_SF_NS4_17integral_constantINS4_4UMMA5MajorELSP_0EEESQ_NSN_INSO_7ScaleInELSR_0EEESS_EEEEEENS4_6LayoutISC_NS5_IJNSA_ILi0EEESW_SW_EEEEENS5_IJNS4_10UnderscoreESZ_SZ_EEEEENS4_13SM90_TMA_LOADENS4_14ComposedLayoutINS4_7SwizzleILi2ELi4ELi3EEENS4_18smem_ptr_flag_bitsILi8EEENSV_INS5_IJNSA_ILi8EEESE_EEENS5_IJSE_SB_EEEEEEEvNS4_8identityES12_S1C_vS1D_EENS_8epilogue10collective18CollectiveEpilogueINS1F_23Sm100TmaWarpSpecializedILi4ELi2ELi32ELb0ELb0EEEJSG_NS5_IJNSV_ISE_SB_EES1K_EEESH_SI_SH_SI_NS1F_6fusion15FusionCallbacksIS1J_NS1M_17LinearCombinationISH_fSH_fLNS_15FloatRoundStyleE2EEESG_S1L_JEEENS4_5SM1004TMEM4LOAD26SM100_TMEM_LOAD_16dp32b32xES12_S1C_NS4_39AutoVectorizingCopyWithAssumedAlignmentILi128EEENS4_14SM90_TMA_STOREES1C_S1X_S1X_EEEvvEEEEvNT_6ParamsE --------------------------
	.section	.nv.constant0._ZN7cutlass13device_kernelINS_4gemm6kernel13GemmUniversalIN4cute5tupleIJiiiiEEENS1_10collective13CollectiveMmaINS1_35MainloopSm100TmaUmmaWarpSpecializedILi2ELi2ELi4ENS5_IJNS4_1CILi1EEESB_SB_EEEEENS5_IJNSA_ILi64EEENSA_ILi256EEESE_EEENS_12float_e4m3_tENS5_IJlSB_lEEESH_SI_NS4_8TiledMMAINS4_8MMA_AtomIJNS4_10MMA_TraitsINS4_19SM100_MMA_F8F6F4_SSEJSH_SH_fSE_SF_NS4_17integral_constantINS4_4UMMA5MajorELSP_0EEESQ_NSN_INSO_7ScaleInELSR_0EEESS_EEEEEENS4_6LayoutISC_NS5_IJNSA_ILi0EEESW_SW_EEEEENS5_IJNS4_10UnderscoreESZ_SZ_EEEEENS4_13SM90_TMA_LOADENS4_14ComposedLayoutINS4_7SwizzleILi2ELi4ELi3EEENS4_18smem_ptr_flag_bitsILi8EEENSV_INS5_IJNSA_ILi8EEESE_EEENS5_IJSE_SB_EEEEEEEvNS4_8identityES12_S1C_vS1D_EENS_8epilogue10collective18CollectiveEpilogueINS1F_23Sm100TmaWarpSpecializedILi4ELi2ELi32ELb0ELb0EEEJSG_NS5_IJNSV_ISE_SB_EES1K_EEESH_SI_SH_SI_NS1F_6fusion15FusionCallbacksIS1J_NS1M_17LinearCombinationISH_fSH_fLNS_15FloatRoundStyleE2EEESG_S1L_JEEENS4_5SM1004TMEM4LOAD26SM100_TMEM_LOAD_16dp32b32xES12_S1C_NS4_39AutoVectorizingCopyWithAssumedAlignmentILi128EEENS4_14SM90_TMA_STOREES1C_S1X_S1X_EEEvvEEEEvNT_6ParamsE,"a",@progbits
	.sectionflags	@""
	.align	4
.nv.constant0._ZN7cutlass13device_kernelINS_4gemm6kernel13GemmUniversalIN4cute5tupleIJiiiiEEENS1_10collective13CollectiveMmaINS1_35MainloopSm100TmaUmmaWarpSpecializedILi2ELi2ELi4ENS5_IJNS4_1CILi1EEESB_SB_EEEEENS5_IJNSA_ILi64EEENSA_ILi256EEESE_EEENS_12float_e4m3_tENS5_IJlSB_lEEESH_SI_NS4_8TiledMMAINS4_8MMA_AtomIJNS4_10MMA_TraitsINS4_19SM100_MMA_F8F6F4_SSEJSH_SH_fSE_SF_NS4_17integral_constantINS4_4UMMA5MajorELSP_0EEESQ_NSN_INSO_7ScaleInELSR_0EEESS_EEEEEENS4_6LayoutISC_NS5_IJNSA_ILi0EEESW_SW_EEEEENS5_IJNS4_10UnderscoreESZ_SZ_EEEEENS4_13SM90_TMA_LOADENS4_14ComposedLayoutINS4_7SwizzleILi2ELi4ELi3EEENS4_18smem_ptr_flag_bitsILi8EEENSV_INS5_IJNSA_ILi8EEESE_EEENS5_IJSE_SB_EEEEEEEvNS4_8identityES12_S1C_vS1D_EENS_8epilogue10collective18CollectiveEpilogueINS1F_23Sm100TmaWarpSpecializedILi4ELi2ELi32ELb0ELb0EEEJSG_NS5_IJNSV_ISE_SB_EES1K_EEESH_SI_SH_SI_NS1F_6fusion15FusionCallbacksIS1J_NS1M_17LinearCombinationISH_fSH_fLNS_15FloatRoundStyleE2EEESG_S1L_JEEENS4_5SM1004TMEM4LOAD26SM100_TMEM_LOAD_16dp32b32xES12_S1C_NS4_39AutoVectorizingCopyWithAssumedAlignmentILi128EEENS4_14SM90_TMA_STOREES1C_S1X_S1X_EEEvvEEEEvNT_6ParamsE:
	.zero		2944


//--------------------- SYMBOLS --------------------------

	.type		.nv.reservedSmem.offset0,@object
	.size		.nv.reservedSmem.offset0,0x4
	.type		.nv.reservedSmem.cap,@object
	.size		.nv.reservedSmem.cap,0x4
	.type		__assertfail,@function
